	.target	sm_90a

	.elftype	@"ET_EXEC"


//--------------------- .note.nv.tkinfo           --------------------------
	.section	.note.nv.tkinfo,"",@"SHT_NOTE"
	.sectionflags	@"SHF_NOTE_NV_TKINFO"
	.tkinfo
        /*0018*/ 	.word	0x00000002
        /*0030*/ 	.string	""
        /*0030*/ 	.string	"ptxas"
        /*0030*/ 	.string	"Cuda compilation tools, release 13.0, V13.0.88"
        /*0030*/ 	.string	"Build cuda_13.0.r13.0/compiler.36424714_0"
        /*0030*/ 	.string	"-arch sm_90a -m 64 "



//--------------------- .note.nv.cuinfo           --------------------------
	.section	.note.nv.cuinfo,"",@"SHT_NOTE"
	.sectionflags	@"SHF_NOTE_NV_CUINFO"
        /*0018*/ 	.short	0x0002
        /*001a*/ 	.short	0x005a
        /*001c*/ 	.short	0x0082
	.zero		2


//--------------------- .nv.info                  --------------------------
	.section	.nv.info,"",@"SHT_CUDA_INFO"
	.align	4


	//----- nvinfo : EIATTR_REGCOUNT
	.align		4
        /*0000*/ 	.byte	0x04, 0x2f
        /*0002*/ 	.short	(.L_15 - .L_14)
	.align		4
.L_14:
        /*0004*/ 	.word	index@(_ZN7cutlass13device_kernelINS_4gemm6kernel13GemmUniversalIN4cute5tupleIJiiiiEEENS1_10collective13CollectiveMmaINS1_34MainloopSm90TmaGmmaWarpSpecializedILi3ENS5_IJNS4_1CILi1EEESB_SB_EEENS1_35KernelTmaWarpSpecializedCooperativeEEENS5_IJNSA_ILi256EEENSA_ILi64EEENSA_ILi128EEEEEENS_10bfloat16_tENS5_IJlSB_lEEESJ_SK_NS4_8TiledMMAINS4_8MMA_AtomIJNS4_4SM904GMMA27MMA_64x64x16_F32BF16BF16_SSILNSO_5MajorE0ELSQ_0ELNSO_7ScaleInE1ELSR_1EEEEEENS4_6LayoutINS5_IJNSA_ILi2EEESB_SB_EEENS5_IJSB_NSA_ILi0EEESX_EEEEENS5_IJNS4_10UnderscoreES10_S10_EEEEENS4_13SM90_TMA_LOADENS4_14ComposedLayoutINS4_7SwizzleILi3ELi4ELi3EEENS4_18smem_ptr_flag_bitsILi16EEENSU_INS5_IJNSA_ILi8EEESG_EEENS5_IJSG_SB_EEEEEEEvNS4_8identityES13_S1D_vS1E_EENS_8epilogue10collective6detail29Sm90TmaWarpSpecializedAdapterINS1H_15DefaultEpilogueISJ_SK_SK_NS1G_6thread17LinearCombinationISJ_Li1EffLNS1L_9ScaleType4KindE0ELNS_15FloatRoundStyleE2ESJ_EENS1_15EpilogueDefaultEEEEEvvEEEEvNT_6ParamsE)
        /*0008*/ 	.word	0x000000a8


	//----- nvinfo : EIATTR_FRAME_SIZE
	.align		4
.L_15:
        /*000c*/ 	.byte	0x04, 0x11
        /*000e*/ 	.short	(.L_17 - .L_16)
	.align		4
.L_16:
        /*0010*/ 	.word	index@(_ZN7cutlass13device_kernelINS_4gemm6kernel13GemmUniversalIN4cute5tupleIJiiiiEEENS1_10collective13CollectiveMmaINS1_34MainloopSm90TmaGmmaWarpSpecializedILi3ENS5_IJNS4_1CILi1EEESB_SB_EEENS1_35KernelTmaWarpSpecializedCooperativeEEENS5_IJNSA_ILi256EEENSA_ILi64EEENSA_ILi128EEEEEENS_10bfloat16_tENS5_IJlSB_lEEESJ_SK_NS4_8TiledMMAINS4_8MMA_AtomIJNS4_4SM904GMMA27MMA_64x64x16_F32BF16BF16_SSILNSO_5MajorE0ELSQ_0ELNSO_7ScaleInE1ELSR_1EEEEEENS4_6LayoutINS5_IJNSA_ILi2EEESB_SB_EEENS5_IJSB_NSA_ILi0EEESX_EEEEENS5_IJNS4_10UnderscoreES10_S10_EEEEENS4_13SM90_TMA_LOADENS4_14ComposedLayoutINS4_7SwizzleILi3ELi4ELi3EEENS4_18smem_ptr_flag_bitsILi16EEENSU_INS5_IJNSA_ILi8EEESG_EEENS5_IJSG_SB_EEEEEEEvNS4_8identityES13_S1D_vS1E_EENS_8epilogue10collective6detail29Sm90TmaWarpSpecializedAdapterINS1H_15DefaultEpilogueISJ_SK_SK_NS1G_6thread17LinearCombinationISJ_Li1EffLNS1L_9ScaleType4KindE0ELNS_15FloatRoundStyleE2ESJ_EENS1_15EpilogueDefaultEEEEEvvEEEEvNT_6ParamsE)
        /*0014*/ 	.word	0x00000000


	//----- nvinfo : EIATTR_MIN_STACK_SIZE
	.align		4
.L_17:
        /*0018*/ 	.byte	0x04, 0x12
        /*001a*/ 	.short	(.L_19 - .L_18)
	.align		4
.L_18:
        /*001c*/ 	.word	index@(_ZN7cutlass13device_kernelINS_4gemm6kernel13GemmUniversalIN4cute5tupleIJiiiiEEENS1_10collective13CollectiveMmaINS1_34MainloopSm90TmaGmmaWarpSpecializedILi3ENS5_IJNS4_1CILi1EEESB_SB_EEENS1_35KernelTmaWarpSpecializedCooperativeEEENS5_IJNSA_ILi256EEENSA_ILi64EEENSA_ILi128EEEEEENS_10bfloat16_tENS5_IJlSB_lEEESJ_SK_NS4_8TiledMMAINS4_8MMA_AtomIJNS4_4SM904GMMA27MMA_64x64x16_F32BF16BF16_SSILNSO_5MajorE0ELSQ_0ELNSO_7ScaleInE1ELSR_1EEEEEENS4_6LayoutINS5_IJNSA_ILi2EEESB_SB_EEENS5_IJSB_NSA_ILi0EEESX_EEEEENS5_IJNS4_10UnderscoreES10_S10_EEEEENS4_13SM90_TMA_LOADENS4_14ComposedLayoutINS4_7SwizzleILi3ELi4ELi3EEENS4_18smem_ptr_flag_bitsILi16EEENSU_INS5_IJNSA_ILi8EEESG_EEENS5_IJSG_SB_EEEEEEEvNS4_8identityES13_S1D_vS1E_EENS_8epilogue10collective6detail29Sm90TmaWarpSpecializedAdapterINS1H_15DefaultEpilogueISJ_SK_SK_NS1G_6thread17LinearCombinationISJ_Li1EffLNS1L_9ScaleType4KindE0ELNS_15FloatRoundStyleE2ESJ_EENS1_15EpilogueDefaultEEEEEvvEEEEvNT_6ParamsE)
        /*0020*/ 	.word	0x00000000
.L_19:


//--------------------- .nv.compat                --------------------------
	.section	.nv.compat,"",@"SHT_CUDA_COMPAT_INFO"
	.align	4
        /*0000*/ 	.byte	0x02, 0x09, 0x01, 0x00, 0x02, 0x02, 0x04, 0x00, 0x02, 0x05, 0x05, 0x00, 0x03, 0x07, 0x01, 0x01
        /*0010*/ 	.byte	0x02, 0x03, 0x01, 0x00, 0x02, 0x06, 0x01, 0x00, 0x04, 0x0b, 0x08, 0x00, 0x00, 0x00, 0x00, 0x00
        /*0020*/ 	.byte	0x00, 0x00, 0x00, 0x00


//--------------------- .nv.info._ZN7cutlass13device_kernelINS_4gemm6kernel13GemmUniversalIN4cute5tupleIJiiiiEEENS1_10collective13CollectiveMmaINS1_34MainloopSm90TmaGmmaWarpSpecializedILi3ENS5_IJNS4_1CILi1EEESB_SB_EEENS1_35KernelTmaWarpSpecializedCooperativeEEENS5_IJNSA_ILi256EEENSA_ILi64EEENSA_ILi128EEEEEENS_10bfloat16_tENS5_IJlSB_lEEESJ_SK_NS4_8TiledMMAINS4_8MMA_AtomIJNS4_4SM904GMMA27MMA_64x64x16_F32BF16BF16_SSILNSO_5MajorE0ELSQ_0ELNSO_7ScaleInE1ELSR_1EEEEEENS4_6LayoutINS5_IJNSA_ILi2EEESB_SB_EEENS5_IJSB_NSA_ILi0EEESX_EEEEENS5_IJNS4_10UnderscoreES10_S10_EEEEENS4_13SM90_TMA_LOADENS4_14ComposedLayoutINS4_7SwizzleILi3ELi4ELi3EEENS4_18smem_ptr_flag_bitsILi16EEENSU_INS5_IJNSA_ILi8EEESG_EEENS5_IJSG_SB_EEEEEEEvNS4_8identityES13_S1D_vS1E_EENS_8epilogue10collective6detail29Sm90TmaWarpSpecializedAdapterINS1H_15DefaultEpilogueISJ_SK_SK_NS1G_6thread17LinearCombinationISJ_Li1EffLNS1L_9ScaleType4KindE0ELNS_15FloatRoundStyleE2ESJ_EENS1_15EpilogueDefaultEEEEEvvEEEEvNT_6ParamsE --------------------------
	.section	.nv.info._ZN7cutlass13device_kernelINS_4gemm6kernel13GemmUniversalIN4cute5tupleIJiiiiEEENS1_10collective13CollectiveMmaINS1_34MainloopSm90TmaGmmaWarpSpecializedILi3ENS5_IJNS4_1CILi1EEESB_SB_EEENS1_35KernelTmaWarpSpecializedCooperativeEEENS5_IJNSA_ILi256EEENSA_ILi64EEENSA_ILi128EEEEEENS_10bfloat16_tENS5_IJlSB_lEEESJ_SK_NS4_8TiledMMAINS4_8MMA_AtomIJNS4_4SM904GMMA27MMA_64x64x16_F32BF16BF16_SSILNSO_5MajorE0ELSQ_0ELNSO_7ScaleInE1ELSR_1EEEEEENS4_6LayoutINS5_IJNSA_ILi2EEESB_SB_EEENS5_IJSB_NSA_ILi0EEESX_EEEEENS5_IJNS4_10UnderscoreES10_S10_EEEEENS4_13SM90_TMA_LOADENS4_14ComposedLayoutINS4_7SwizzleILi3ELi4ELi3EEENS4_18smem_ptr_flag_bitsILi16EEENSU_INS5_IJNSA_ILi8EEESG_EEENS5_IJSG_SB_EEEEEEEvNS4_8identityES13_S1D_vS1E_EENS_8epilogue10collective6detail29Sm90TmaWarpSpecializedAdapterINS1H_15DefaultEpilogueISJ_SK_SK_NS1G_6thread17LinearCombinationISJ_Li1EffLNS1L_9ScaleType4KindE0ELNS_15FloatRoundStyleE2ESJ_EENS1_15EpilogueDefaultEEEEEvvEEEEvNT_6ParamsE,"",@"SHT_CUDA_INFO"
	.sectionflags	@""
	.align	4


	//----- nvinfo : EIATTR_CUDA_API_VERSION
	.align		4
        /*0000*/ 	.byte	0x04, 0x37
        /*0002*/ 	.short	(.L_21 - .L_20)
.L_20:
        /*0004*/ 	.word	0x00000082


	//----- nvinfo : EIATTR_KPARAM_INFO
	.align		4
.L_21:
        /*0008*/ 	.byte	0x04, 0x17
        /*000a*/ 	.short	(.L_23 - .L_22)
.L_22:
        /*000c*/ 	.word	0x00000000
        /*0010*/ 	.short	0x0000
        /*0012*/ 	.short	0x0070
        /*0014*/ 	.byte	0x00, 0xf0, 0x01, 0x10


	//----- nvinfo : EIATTR_SPARSE_MMA_MASK
	.align		4
.L_23:
        /*0018*/ 	.byte	0x03, 0x50
        /*001a*/ 	.short	0x0000


	//----- nvinfo : EIATTR_MAXREG_COUNT
	.align		4
        /*001c*/ 	.byte	0x03, 0x1b
        /*001e*/ 	.short	0x00a8


	//----- nvinfo : EIATTR_NUM_BARRIERS
	.align		4
        /*0020*/ 	.byte	0x02, 0x4c
        /*0022*/ 	.byte	0x01
	.zero		1


	//----- nvinfo : EIATTR_EXTERNS
	.align		4
        /*0024*/ 	.byte	0x04, 0x0f
        /*0026*/ 	.short	(.L_25 - .L_24)


	//   ....[0]....
	.align		4
.L_24:
        /*0028*/ 	.word	index@(__assertfail)


	//----- nvinfo : EIATTR_MERCURY_ISA_VERSION
	.align		4
.L_25:
        /*002c*/ 	.byte	0x03, 0x5f
        /*002e*/ 	.short	0x0101


	//----- nvinfo : EIATTR_INT_WARP_WIDE_INSTR_OFFSETS
	.align		4
        /*0030*/ 	.byte	0x04, 0x31
        /*0032*/ 	.short	(.L_27 - .L_26)


	//   ....[0]....
.L_26:
        /*0034*/ 	.word	0x00000360


	//   ....[1]....
        /*0038*/ 	.word	0x00000370


	//   ....[2]....
        /*003c*/ 	.word	0x000004b0


	//----- nvinfo : EIATTR_COOP_GROUP_MASK_REGIDS
	.align		4
.L_27:
        /*0040*/ 	.byte	0x04, 0x29
        /*0042*/ 	.short	(.L_29 - .L_28)


	//   ....[0]....
.L_28:
        /*0044*/ 	.word	0xffffffff


	//   ....[1]....
        /*0048*/ 	.word	0xffffffff


	//   ....[2]....
        /*004c*/ 	.word	0xffffffff


	//   ....[3]....
        /*0050*/ 	.word	0xffffffff


	//   ....[4]....
        /*0054*/ 	.word	0xffffffff


	//----- nvinfo : EIATTR_COOP_GROUP_INSTR_OFFSETS
	.align		4
.L_29:
        /*0058*/ 	.byte	0x04, 0x28
        /*005a*/ 	.short	(.L_31 - .L_30)


	//   ....[0]....
.L_30:
        /*005c*/ 	.word	0x00000060


	//   ....[1]....
        /*0060*/ 	.word	0x00000070


	//   ....[2]....
        /*0064*/ 	.word	0x00000130


	//   ....[3]....
        /*0068*/ 	.word	0x000002a0


	//   ....[4]....
        /*006c*/ 	.word	0x000011e0


	//----- nvinfo : EIATTR_REG_RECONFIG
	.align		4
.L_31:
        /*0070*/ 	.byte	0x01, 0x54
	.zero		2


	//----- nvinfo : EIATTR_SYSCALL_OFFSETS
	.align		4
        /*0074*/ 	.byte	0x04, 0x46
        /*0076*/ 	.short	(.L_33 - .L_32)


	//   ....[0]....
.L_32:
        /*0078*/ 	.word	0x000013d0


	//----- nvinfo : EIATTR_MBARRIER_INSTR_OFFSETS
	.align		4
.L_33:
        /*007c*/ 	.byte	0x04, 0x39
        /*007e*/ 	.short	(.L_35 - .L_34)


	//   ....[0]....
.L_34:
        /*0080*/ 	.word	0x00000230
        /*0084*/ 	.word	0x000000ff
        /*0088*/ 	.word	0x00000000
        /*008c*/ 	.short	0x0100
        /*008e*/ 	.byte	0x08
	.zero		1


	//   ....[1]....
        /*0090*/ 	.word	0x00000240
        /*0094*/ 	.word	0x000000ff
        /*0098*/ 	.word	0x00000018
        /*009c*/ 	.short	0x0100
        /*009e*/ 	.byte	0x08
	.zero		1


	//   ....[2]....
        /*00a0*/ 	.word	0x00000250
        /*00a4*/ 	.word	0x000000ff
        /*00a8*/ 	.word	0x00000008
        /*00ac*/ 	.short	0x0100
        /*00ae*/ 	.byte	0x08
	.zero		1


	//   ....[3]....
        /*00b0*/ 	.word	0x00000260
        /*00b4*/ 	.word	0x000000ff
        /*00b8*/ 	.word	0x00000020
        /*00bc*/ 	.short	0x0100
        /*00be*/ 	.byte	0x08
	.zero		1


	//   ....[4]....
        /*00c0*/ 	.word	0x00000270
        /*00c4*/ 	.word	0x000000ff
        /*00c8*/ 	.word	0x00000010
        /*00cc*/ 	.short	0x0100
        /*00ce*/ 	.byte	0x08
	.zero		1


	//   ....[5]....
        /*00d0*/ 	.word	0x00000280
        /*00d4*/ 	.word	0x000000ff
        /*00d8*/ 	.word	0x00000028
        /*00dc*/ 	.short	0x0100
        /*00de*/ 	.byte	0x08
	.zero		1


	//   ....[6]....
        /*00e0*/ 	.word	0x00000530
        /*00e4*/ 	.word	0x000000ff
        /*00e8*/ 	.word	0x00000040
        /*00ec*/ 	.short	0x0100
        /*00ee*/ 	.byte	0x08
	.zero		1


	//   ....[7]....
        /*00f0*/ 	.word	0x000005b0
        /*00f4*/ 	.word	0x000000ff
        /*00f8*/ 	.word	0x00000048
        /*00fc*/ 	.short	0x0100
        /*00fe*/ 	.byte	0x08
	.zero		1


	//   ....[8]....
        /*0100*/ 	.word	0x00001450
        /*0104*/ 	.word	0x00000003
        /*0108*/ 	.word	0x00000000
        /*010c*/ 	.short	0x010a
        /*010e*/ 	.byte	0x3f
	.zero		1


	//   ....[9]....
        /*0110*/ 	.word	0x000014b0
        /*0114*/ 	.word	0x00000003
        /*0118*/ 	.word	0x00000000
        /*011c*/ 	.short	0x010a
        /*011e*/ 	.byte	0x3f
	.zero		1


	//   ....[10]....
        /*0120*/ 	.word	0x00001ce0
        /*0124*/ 	.word	0x000000ff
        /*0128*/ 	.word	0x00000000
        /*012c*/ 	.short	0x010a
        /*012e*/ 	.byte	0x04
	.zero		1


	//   ....[11]....
        /*0130*/ 	.word	0x00001d20
        /*0134*/ 	.word	0x000000ff
        /*0138*/ 	.word	0x00000000
        /*013c*/ 	.short	0x010a
        /*013e*/ 	.byte	0x04
	.zero		1


	//   ....[12]....
        /*0140*/ 	.word	0x00002440
        /*0144*/ 	.word	0x000000ff
        /*0148*/ 	.word	0x00000000
        /*014c*/ 	.short	0x0101
        /*014e*/ 	.byte	0x0a
	.zero		1


	//   ....[13]....
        /*0150*/ 	.word	0x00002620
        /*0154*/ 	.word	0x000000ff
        /*0158*/ 	.word	0x00000000
        /*015c*/ 	.short	0x0101
        /*015e*/ 	.byte	0x06
	.zero		1


	//   ....[14]....
        /*0160*/ 	.word	0x00008370
        /*0164*/ 	.word	0x0000000e
        /*0168*/ 	.word	0x00000018
        /*016c*/ 	.short	0x010a
        /*016e*/ 	.byte	0x3f
	.zero		1


	//   ....[15]....
        /*0170*/ 	.word	0x000087c0
        /*0174*/ 	.word	0x00000006
        /*0178*/ 	.word	0x00000048
        /*017c*/ 	.short	0x0101
        /*017e*/ 	.byte	0x3f
	.zero		1


	//   ....[16]....
        /*0180*/ 	.word	0x00008ee0
        /*0184*/ 	.word	0x00000007
        /*0188*/ 	.word	0x00000000
        /*018c*/ 	.short	0x010a
        /*018e*/ 	.byte	0x3f
	.zero		1


	//   ....[17]....
        /*0190*/ 	.word	0x00008f60
        /*0194*/ 	.word	0x00000009
        /*0198*/ 	.word	0x00000000
        /*019c*/ 	.short	0x010a
        /*019e*/ 	.byte	0x3f
	.zero		1


	//   ....[18]....
        /*01a0*/ 	.word	0x00008ff0
        /*01a4*/ 	.word	0x00000003
        /*01a8*/ 	.word	0x00000000
        /*01ac*/ 	.short	0x010a
        /*01ae*/ 	.byte	0x3f
	.zero		1


	//   ....[19]....
        /*01b0*/ 	.word	0x00009050
        /*01b4*/ 	.word	0x00000003
        /*01b8*/ 	.word	0x00000000
        /*01bc*/ 	.short	0x010a
        /*01be*/ 	.byte	0x3f
	.zero		1


	//   ....[20]....
        /*01c0*/ 	.word	0x000090b0
        /*01c4*/ 	.word	0x00000004
        /*01c8*/ 	.word	0x00000000
        /*01cc*/ 	.short	0x010a
        /*01ce*/ 	.byte	0x3f
	.zero		1


	//   ....[21]....
        /*01d0*/ 	.word	0x00009180
        /*01d4*/ 	.word	0x0000000e
        /*01d8*/ 	.word	0x00000018
        /*01dc*/ 	.short	0x010a
        /*01de*/ 	.byte	0x3f
	.zero		1


	//   ....[22]....
        /*01e0*/ 	.word	0x00009250
        /*01e4*/ 	.word	0x00000007
        /*01e8*/ 	.word	0x00000000
        /*01ec*/ 	.short	0x010a
        /*01ee*/ 	.byte	0x3f
	.zero		1


	//   ....[23]....
        /*01f0*/ 	.word	0x000092a0
        /*01f4*/ 	.word	0x00000009
        /*01f8*/ 	.word	0x00000000
        /*01fc*/ 	.short	0x010a
        /*01fe*/ 	.byte	0x3f
	.zero		1


	//----- nvinfo : EIATTR_NUM_MBARRIERS
	.align		4
.L_35:
        /*0200*/ 	.byte	0x03, 0x38
        /*0202*/ 	.short	0x0008


	//----- nvinfo : EIATTR_EXIT_INSTR_OFFSETS
	.align		4
        /*0204*/ 	.byte	0x04, 0x1c
        /*0206*/ 	.short	(.L_37 - .L_36)


	//   ....[0]....
.L_36:
        /*0208*/ 	.word	0x00000650


	//   ....[1]....
        /*020c*/ 	.word	0x00000f20


	//   ....[2]....
        /*0210*/ 	.word	0x00007a50


	//   ....[3]....
        /*0214*/ 	.word	0x00008080


	//   ....[4]....
        /*0218*/ 	.word	0x00009040


	//----- nvinfo : EIATTR_MAX_THREADS
	.align		4
.L_37:
        /*021c*/ 	.byte	0x04, 0x05
        /*021e*/ 	.short	(.L_39 - .L_38)
.L_38:
        /*0220*/ 	.word	0x00000180
        /*0224*/ 	.word	0x00000001
        /*0228*/ 	.word	0x00000001


	//----- nvinfo : EIATTR_CRS_STACK_SIZE
	.align		4
.L_39:
        /*022c*/ 	.byte	0x04, 0x1e
        /*022e*/ 	.short	(.L_41 - .L_40)
.L_40:
        /*0230*/ 	.word	0x00000000


	//----- nvinfo : EIATTR_CBANK_PARAM_SIZE
	.align		4
.L_41:
        /*0234*/ 	.byte	0x03, 0x19
        /*0236*/ 	.short	0x0470


	//----- nvinfo : EIATTR_PARAM_CBANK
	.align		4
        /*0238*/ 	.byte	0x04, 0x0a
        /*023a*/ 	.short	(.L_43 - .L_42)
	.align		4
.L_42:
        /*023c*/ 	.word	index@(.nv.constant0._ZN7cutlass13device_kernelINS_4gemm6kernel13GemmUniversalIN4cute5tupleIJiiiiEEENS1_10collective13CollectiveMmaINS1_34MainloopSm90TmaGmmaWarpSpecializedILi3ENS5_IJNS4_1CILi1EEESB_SB_EEENS1_35KernelTmaWarpSpecializedCooperativeEEENS5_IJNSA_ILi256EEENSA_ILi64EEENSA_ILi128EEEEEENS_10bfloat16_tENS5_IJlSB_lEEESJ_SK_NS4_8TiledMMAINS4_8MMA_AtomIJNS4_4SM904GMMA27MMA_64x64x16_F32BF16BF16_SSILNSO_5MajorE0ELSQ_0ELNSO_7ScaleInE1ELSR_1EEEEEENS4_6LayoutINS5_IJNSA_ILi2EEESB_SB_EEENS5_IJSB_NSA_ILi0EEESX_EEEEENS5_IJNS4_10UnderscoreES10_S10_EEEEENS4_13SM90_TMA_LOADENS4_14ComposedLayoutINS4_7SwizzleILi3ELi4ELi3EEENS4_18smem_ptr_flag_bitsILi16EEENSU_INS5_IJNSA_ILi8EEESG_EEENS5_IJSG_SB_EEEEEEEvNS4_8identityES13_S1D_vS1E_EENS_8epilogue10collective6detail29Sm90TmaWarpSpecializedAdapterINS1H_15DefaultEpilogueISJ_SK_SK_NS1G_6thread17LinearCombinationISJ_Li1EffLNS1L_9ScaleType4KindE0ELNS_15FloatRoundStyleE2ESJ_EENS1_15EpilogueDefaultEEEEEvvEEEEvNT_6ParamsE)
        /*0240*/ 	.short	0x0210
        /*0242*/ 	.short	0x0470


	//----- nvinfo : EIATTR_SW_WAR
	.align		4
.L_43:
        /*0244*/ 	.byte	0x04, 0x36
        /*0246*/ 	.short	(.L_45 - .L_44)
.L_44:
        /*0248*/ 	.word	0x00000008
.L_45:


//--------------------- .nv.callgraph             --------------------------
	.section	.nv.callgraph,"",@"SHT_CUDA_CALLGRAPH"
	.align	4
	.sectionentsize	8
	.align		4
        /*0000*/ 	.word	0x00000000
	.align		4
        /*0004*/ 	.word	0xffffffff
	.align		4
        /*0008*/ 	.word	index@(_ZN7cutlass13device_kernelINS_4gemm6kernel13GemmUniversalIN4cute5tupleIJiiiiEEENS1_10collective13CollectiveMmaINS1_34MainloopSm90TmaGmmaWarpSpecializedILi3ENS5_IJNS4_1CILi1EEESB_SB_EEENS1_35KernelTmaWarpSpecializedCooperativeEEENS5_IJNSA_ILi256EEENSA_ILi64EEENSA_ILi128EEEEEENS_10bfloat16_tENS5_IJlSB_lEEESJ_SK_NS4_8TiledMMAINS4_8MMA_AtomIJNS4_4SM904GMMA27MMA_64x64x16_F32BF16BF16_SSILNSO_5MajorE0ELSQ_0ELNSO_7ScaleInE1ELSR_1EEEEEENS4_6LayoutINS5_IJNSA_ILi2EEESB_SB_EEENS5_IJSB_NSA_ILi0EEESX_EEEEENS5_IJNS4_10UnderscoreES10_S10_EEEEENS4_13SM90_TMA_LOADENS4_14ComposedLayoutINS4_7SwizzleILi3ELi4ELi3EEENS4_18smem_ptr_flag_bitsILi16EEENSU_INS5_IJNSA_ILi8EEESG_EEENS5_IJSG_SB_EEEEEEEvNS4_8identityES13_S1D_vS1E_EENS_8epilogue10collective6detail29Sm90TmaWarpSpecializedAdapterINS1H_15DefaultEpilogueISJ_SK_SK_NS1G_6thread17LinearCombinationISJ_Li1EffLNS1L_9ScaleType4KindE0ELNS_15FloatRoundStyleE2ESJ_EENS1_15EpilogueDefaultEEEEEvvEEEEvNT_6ParamsE)
	.align		4
        /*000c*/ 	.word	index@(__assertfail)
	.align		4
        /*0010*/ 	.word	0x00000000
	.align		4
        /*0014*/ 	.word	0xfffffffe
	.align		4
        /*0018*/ 	.word	0x00000000
	.align		4
        /*001c*/ 	.word	0xfffffffd
	.align		4
        /*0020*/ 	.word	0x00000000
	.align		4
        /*0024*/ 	.word	0xfffffffc


//--------------------- .nv.constant4             --------------------------
	.section	.nv.constant4,"a",@progbits
	.align	8
	.align		8
.nv.constant4:
        /*0000*/ 	.dword	__assertfail
	.align		8
        /*0008*/ 	.dword	__unnamed_1
	.align		8
        /*0010*/ 	.dword	_ZN39_INTERNAL_fc7d5ba5_4_k_cu_22e54ae6_29064cuda3std3__45__cpo5beginE
	.align		8
        /*0018*/ 	.dword	_ZN39_INTERNAL_fc7d5ba5_4_k_cu_22e54ae6_29064cuda3std3__45__cpo3endE
	.align		8
        /*0020*/ 	.dword	_ZN39_INTERNAL_fc7d5ba5_4_k_cu_22e54ae6_29064cuda3std3__45__cpo6cbeginE
	.align		8
        /*0028*/ 	.dword	_ZN39_INTERNAL_fc7d5ba5_4_k_cu_22e54ae6_29064cuda3std3__45__cpo4cendE
	.align		8
        /*0030*/ 	.dword	_ZN39_INTERNAL_fc7d5ba5_4_k_cu_22e54ae6_29064cuda3std3__441_GLOBAL__N__fc7d5ba5_4_k_cu_22e54ae6_29066ignoreE
	.align		8
        /*0038*/ 	.dword	_ZN39_INTERNAL_fc7d5ba5_4_k_cu_22e54ae6_29064cuda3std3__419piecewise_constructE
	.align		8
        /*0040*/ 	.dword	_ZN39_INTERNAL_fc7d5ba5_4_k_cu_22e54ae6_29064cuda3std3__48in_placeE
	.align		8
        /*0048*/ 	.dword	_ZN39_INTERNAL_fc7d5ba5_4_k_cu_22e54ae6_29064cuda3std6ranges3__45__cpo4swapE
	.align		8
        /*0050*/ 	.dword	_ZN39_INTERNAL_fc7d5ba5_4_k_cu_22e54ae6_29064cuda3std6ranges3__45__cpo9iter_moveE
	.align		8
        /*0058*/ 	.dword	_ZN39_INTERNAL_fc7d5ba5_4_k_cu_22e54ae6_29064cute7productE
	.align		8
        /*0060*/ 	.dword	_ZN39_INTERNAL_fc7d5ba5_4_k_cu_22e54ae6_29064cute1_E
	.align		8
        /*0068*/ 	.dword	$str$22
	.align		8
        /*0070*/ 	.dword	$str$23


//--------------------- .text._ZN7cutlass13device_kernelINS_4gemm6kernel13GemmUniversalIN4cute5tupleIJiiiiEEENS1_10collective13CollectiveMmaINS1_34MainloopSm90TmaGmmaWarpSpecializedILi3ENS5_IJNS4_1CILi1EEESB_SB_EEENS1_35KernelTmaWarpSpecializedCooperativeEEENS5_IJNSA_ILi256EEENSA_ILi64EEENSA_ILi128EEEEEENS_10bfloat16_tENS5_IJlSB_lEEESJ_SK_NS4_8TiledMMAINS4_8MMA_AtomIJNS4_4SM904GMMA27MMA_64x64x16_F32BF16BF16_SSILNSO_5MajorE0ELSQ_0ELNSO_7ScaleInE1ELSR_1EEEEEENS4_6LayoutINS5_IJNSA_ILi2EEESB_SB_EEENS5_IJSB_NSA_ILi0EEESX_EEEEENS5_IJNS4_10UnderscoreES10_S10_EEEEENS4_13SM90_TMA_LOADENS4_14ComposedLayoutINS4_7SwizzleILi3ELi4ELi3EEENS4_18smem_ptr_flag_bitsILi16EEENSU_INS5_IJNSA_ILi8EEESG_EEENS5_IJSG_SB_EEEEEEEvNS4_8identityES13_S1D_vS1E_EENS_8epilogue10collective6detail29Sm90TmaWarpSpecializedAdapterINS1H_15DefaultEpilogueISJ_SK_SK_NS1G_6thread17LinearCombinationISJ_Li1EffLNS1L_9ScaleType4KindE0ELNS_15FloatRoundStyleE2ESJ_EENS1_15EpilogueDefaultEEEEEvvEEEEvNT_6ParamsE --------------------------
	.section	.text._ZN7cutlass13device_kernelINS_4gemm6kernel13GemmUniversalIN4cute5tupleIJiiiiEEENS1_10collective13CollectiveMmaINS1_34MainloopSm90TmaGmmaWarpSpecializedILi3ENS5_IJNS4_1CILi1EEESB_SB_EEENS1_35KernelTmaWarpSpecializedCooperativeEEENS5_IJNSA_ILi256EEENSA_ILi64EEENSA_ILi128EEEEEENS_10bfloat16_tENS5_IJlSB_lEEESJ_SK_NS4_8TiledMMAINS4_8MMA_AtomIJNS4_4SM904GMMA27MMA_64x64x16_F32BF16BF16_SSILNSO_5MajorE0ELSQ_0ELNSO_7ScaleInE1ELSR_1EEEEEENS4_6LayoutINS5_IJNSA_ILi2EEESB_SB_EEENS5_IJSB_NSA_ILi0EEESX_EEEEENS5_IJNS4_10UnderscoreES10_S10_EEEEENS4_13SM90_TMA_LOADENS4_14ComposedLayoutINS4_7SwizzleILi3ELi4ELi3EEENS4_18smem_ptr_flag_bitsILi16EEENSU_INS5_IJNSA_ILi8EEESG_EEENS5_IJSG_SB_EEEEEEEvNS4_8identityES13_S1D_vS1E_EENS_8epilogue10collective6detail29Sm90TmaWarpSpecializedAdapterINS1H_15DefaultEpilogueISJ_SK_SK_NS1G_6thread17LinearCombinationISJ_Li1EffLNS1L_9ScaleType4KindE0ELNS_15FloatRoundStyleE2ESJ_EENS1_15EpilogueDefaultEEEEEvvEEEEvNT_6ParamsE,"ax",@progbits
	.align	128
.text._ZN7cutlass13device_kernelINS_4gemm6kernel13GemmUniversalIN4cute5tupleIJiiiiEEENS1_10collective13CollectiveMmaINS1_34MainloopSm90TmaGmmaWarpSpecializedILi3ENS5_IJNS4_1CILi1EEESB_SB_EEENS1_35KernelTmaWarpSpecializedCooperativeEEENS5_IJNSA_ILi256EEENSA_ILi64EEENSA_ILi128EEEEEENS_10bfloat16_tENS5_IJlSB_lEEESJ_SK_NS4_8TiledMMAINS4_8MMA_AtomIJNS4_4SM904GMMA27MMA_64x64x16_F32BF16BF16_SSILNSO_5MajorE0ELSQ_0ELNSO_7ScaleInE1ELSR_1EEEEEENS4_6LayoutINS5_IJNSA_ILi2EEESB_SB_EEENS5_IJSB_NSA_ILi0EEESX_EEEEENS5_IJNS4_10UnderscoreES10_S10_EEEEENS4_13SM90_TMA_LOADENS4_14ComposedLayoutINS4_7SwizzleILi3ELi4ELi3EEENS4_18smem_ptr_flag_bitsILi16EEENSU_INS5_IJNSA_ILi8EEESG_EEENS5_IJSG_SB_EEEEEEEvNS4_8identityES13_S1D_vS1E_EENS_8epilogue10collective6detail29Sm90TmaWarpSpecializedAdapterINS1H_15DefaultEpilogueISJ_SK_SK_NS1G_6thread17LinearCombinationISJ_Li1EffLNS1L_9ScaleType4KindE0ELNS_15FloatRoundStyleE2ESJ_EENS1_15EpilogueDefaultEEEEEvvEEEEvNT_6ParamsE:
        .type           _ZN7cutlass13device_kernelINS_4gemm6kernel13GemmUniversalIN4cute5tupleIJiiiiEEENS1_10collective13CollectiveMmaINS1_34MainloopSm90TmaGmmaWarpSpecializedILi3ENS5_IJNS4_1CILi1EEESB_SB_EEENS1_35KernelTmaWarpSpecializedCooperativeEEENS5_IJNSA_ILi256EEENSA_ILi64EEENSA_ILi128EEEEEENS_10bfloat16_tENS5_IJlSB_lEEESJ_SK_NS4_8TiledMMAINS4_8MMA_AtomIJNS4_4SM904GMMA27MMA_64x64x16_F32BF16BF16_SSILNSO_5MajorE0ELSQ_0ELNSO_7ScaleInE1ELSR_1EEEEEENS4_6LayoutINS5_IJNSA_ILi2EEESB_SB_EEENS5_IJSB_NSA_ILi0EEESX_EEEEENS5_IJNS4_10UnderscoreES10_S10_EEEEENS4_13SM90_TMA_LOADENS4_14ComposedLayoutINS4_7SwizzleILi3ELi4ELi3EEENS4_18smem_ptr_flag_bitsILi16EEENSU_INS5_IJNSA_ILi8EEESG_EEENS5_IJSG_SB_EEEEEEEvNS4_8identityES13_S1D_vS1E_EENS_8epilogue10collective6detail29Sm90TmaWarpSpecializedAdapterINS1H_15DefaultEpilogueISJ_SK_SK_NS1G_6thread17LinearCombinationISJ_Li1EffLNS1L_9ScaleType4KindE0ELNS_15FloatRoundStyleE2ESJ_EENS1_15EpilogueDefaultEEEEEvvEEEEvNT_6ParamsE,@function
        .size           _ZN7cutlass13device_kernelINS_4gemm6kernel13GemmUniversalIN4cute5tupleIJiiiiEEENS1_10collective13CollectiveMmaINS1_34MainloopSm90TmaGmmaWarpSpecializedILi3ENS5_IJNS4_1CILi1EEESB_SB_EEENS1_35KernelTmaWarpSpecializedCooperativeEEENS5_IJNSA_ILi256EEENSA_ILi64EEENSA_ILi128EEEEEENS_10bfloat16_tENS5_IJlSB_lEEESJ_SK_NS4_8TiledMMAINS4_8MMA_AtomIJNS4_4SM904GMMA27MMA_64x64x16_F32BF16BF16_SSILNSO_5MajorE0ELSQ_0ELNSO_7ScaleInE1ELSR_1EEEEEENS4_6LayoutINS5_IJNSA_ILi2EEESB_SB_EEENS5_IJSB_NSA_ILi0EEESX_EEEEENS5_IJNS4_10UnderscoreES10_S10_EEEEENS4_13SM90_TMA_LOADENS4_14ComposedLayoutINS4_7SwizzleILi3ELi4ELi3EEENS4_18smem_ptr_flag_bitsILi16EEENSU_INS5_IJNSA_ILi8EEESG_EEENS5_IJSG_SB_EEEEEEEvNS4_8identityES13_S1D_vS1E_EENS_8epilogue10collective6detail29Sm90TmaWarpSpecializedAdapterINS1H_15DefaultEpilogueISJ_SK_SK_NS1G_6thread17LinearCombinationISJ_Li1EffLNS1L_9ScaleType4KindE0ELNS_15FloatRoundStyleE2ESJ_EENS1_15EpilogueDefaultEEEEEvvEEEEvNT_6ParamsE,(.L_x_190 - _ZN7cutlass13device_kernelINS_4gemm6kernel13GemmUniversalIN4cute5tupleIJiiiiEEENS1_10collective13CollectiveMmaINS1_34MainloopSm90TmaGmmaWarpSpecializedILi3ENS5_IJNS4_1CILi1EEESB_SB_EEENS1_35KernelTmaWarpSpecializedCooperativeEEENS5_IJNSA_ILi256EEENSA_ILi64EEENSA_ILi128EEEEEENS_10bfloat16_tENS5_IJlSB_lEEESJ_SK_NS4_8TiledMMAINS4_8MMA_AtomIJNS4_4SM904GMMA27MMA_64x64x16_F32BF16BF16_SSILNSO_5MajorE0ELSQ_0ELNSO_7ScaleInE1ELSR_1EEEEEENS4_6LayoutINS5_IJNSA_ILi2EEESB_SB_EEENS5_IJSB_NSA_ILi0EEESX_EEEEENS5_IJNS4_10UnderscoreES10_S10_EEEEENS4_13SM90_TMA_LOADENS4_14ComposedLayoutINS4_7SwizzleILi3ELi4ELi3EEENS4_18smem_ptr_flag_bitsILi16EEENSU_INS5_IJNSA_ILi8EEESG_EEENS5_IJSG_SB_EEEEEEEvNS4_8identityES13_S1D_vS1E_EENS_8epilogue10collective6detail29Sm90TmaWarpSpecializedAdapterINS1H_15DefaultEpilogueISJ_SK_SK_NS1G_6thread17LinearCombinationISJ_Li1EffLNS1L_9ScaleType4KindE0ELNS_15FloatRoundStyleE2ESJ_EENS1_15EpilogueDefaultEEEEEvvEEEEvNT_6ParamsE)
        .other          _ZN7cutlass13device_kernelINS_4gemm6kernel13GemmUniversalIN4cute5tupleIJiiiiEEENS1_10collective13CollectiveMmaINS1_34MainloopSm90TmaGmmaWarpSpecializedILi3ENS5_IJNS4_1CILi1EEESB_SB_EEENS1_35KernelTmaWarpSpecializedCooperativeEEENS5_IJNSA_ILi256EEENSA_ILi64EEENSA_ILi128EEEEEENS_10bfloat16_tENS5_IJlSB_lEEESJ_SK_NS4_8TiledMMAINS4_8MMA_AtomIJNS4_4SM904GMMA27MMA_64x64x16_F32BF16BF16_SSILNSO_5MajorE0ELSQ_0ELNSO_7ScaleInE1ELSR_1EEEEEENS4_6LayoutINS5_IJNSA_ILi2EEESB_SB_EEENS5_IJSB_NSA_ILi0EEESX_EEEEENS5_IJNS4_10UnderscoreES10_S10_EEEEENS4_13SM90_TMA_LOADENS4_14ComposedLayoutINS4_7SwizzleILi3ELi4ELi3EEENS4_18smem_ptr_flag_bitsILi16EEENSU_INS5_IJNSA_ILi8EEESG_EEENS5_IJSG_SB_EEEEEEEvNS4_8identityES13_S1D_vS1E_EENS_8epilogue10collective6detail29Sm90TmaWarpSpecializedAdapterINS1H_15DefaultEpilogueISJ_SK_SK_NS1G_6thread17LinearCombinationISJ_Li1EffLNS1L_9ScaleType4KindE0ELNS_15FloatRoundStyleE2ESJ_EENS1_15EpilogueDefaultEEEEEvvEEEEvNT_6ParamsE,@"STO_CUDA_ENTRY STV_DEFAULT"
_ZN7cutlass13device_kernelINS_4gemm6kernel13GemmUniversalIN4cute5tupleIJiiiiEEENS1_10collective13CollectiveMmaINS1_34MainloopSm90TmaGmmaWarpSpecializedILi3ENS5_IJNS4_1CILi1EEESB_SB_EEENS1_35KernelTmaWarpSpecializedCooperativeEEENS5_IJNSA_ILi256EEENSA_ILi64EEENSA_ILi128EEEEEENS_10bfloat16_tENS5_IJlSB_lEEESJ_SK_NS4_8TiledMMAINS4_8MMA_AtomIJNS4_4SM904GMMA27MMA_64x64x16_F32BF16BF16_SSILNSO_5MajorE0ELSQ_0ELNSO_7ScaleInE1ELSR_1EEEEEENS4_6LayoutINS5_IJNSA_ILi2EEESB_SB_EEENS5_IJSB_NSA_ILi0EEESX_EEEEENS5_IJNS4_10UnderscoreES10_S10_EEEEENS4_13SM90_TMA_LOADENS4_14ComposedLayoutINS4_7SwizzleILi3ELi4ELi3EEENS4_18smem_ptr_flag_bitsILi16EEENSU_INS5_IJNSA_ILi8EEESG_EEENS5_IJSG_SB_EEEEEEEvNS4_8identityES13_S1D_vS1E_EENS_8epilogue10collective6detail29Sm90TmaWarpSpecializedAdapterINS1H_15DefaultEpilogueISJ_SK_SK_NS1G_6thread17LinearCombinationISJ_Li1EffLNS1L_9ScaleType4KindE0ELNS_15FloatRoundStyleE2ESJ_EENS1_15EpilogueDefaultEEEEEvvEEEEvNT_6ParamsE:
[----:B------:R-:W0:Y:S01]  /*0000*/  LDC R1, c[0x0][0x28] ;  /* 0x00000a00ff017b82 */ /* 0x000e220000000800 */
[----:B------:R-:W1:Y:S01]  /*0010*/  S2R R3, SR_TID.X ;  /* 0x0000000000037919 */ /* 0x000e620000002100 */
[----:B------:R-:W-:Y:S01]  /*0020*/  ELECT P0, URZ, PT ;  /* 0x00000000003f782f */ /* 0x000fe20003800000 */
[----:B------:R-:W-:Y:S01]  /*0030*/  BSSY B0, `(.L_x_0) ;  /* 0x000000f000007945 */ /* 0x000fe20003800000 */
[--C-:B-1----:R-:W-:Y:S02]  /*0040*/  SHF.R.U32.HI R0, RZ, 0x5, R3.reuse ;  /* 0x00000005ff007819 */ /* 0x102fe40000011603 */
[----:B------:R-:W-:-:S03]  /*0050*/  SHF.R.U32.HI R14, RZ, 0x7, R3 ;  /* 0x00000007ff0e7819 */ /* 0x000fc60000011603 */
[----:B------:R-:W1:Y:S04]  /*0060*/  SHFL.IDX PT, R4, R0, RZ, 0x1f ;  /* 0x00001fff00047589 */ /* 0x000e6800000e0000 */
[----:B------:R2:W3:Y:S01]  /*0070*/  SHFL.IDX PT, R10, R14, RZ, 0x1f ;  /* 0x00001fff0e0a7589 */ /* 0x0004e200000e0000 */
[----:B-1----:R-:W-:-:S13]  /*0080*/  ISETP.NE.OR P0, PT, R4, RZ, !P0 ;  /* 0x000000ff0400720c */ /* 0x002fda0004705670 */
[----:B0-23--:R-:W-:Y:S05]  /*0090*/  @P0 BRA `(.L_x_1) ;  /* 0x0000000000200947 */ /* 0x00dfea0003800000 */
[----:B------:R-:W-:Y:S02]  /*00a0*/  ULDC.64 UR4, c[0x0][0x198] ;  /* 0x0000660000047ab9 */ /* 0x000fe40000000a00 */
[----:B------:R-:W-:Y:S02]  /*00b0*/  UIADD3 UR6, UP0, UR4, 0xf0, URZ ;  /* 0x000000f004067890 */ /* 0x000fe4000ff1e03f */
[----:B------:R-:W-:Y:S02]  /*00c0*/  UIADD3 UR4, UP1, UR4, 0x1f0, URZ ;  /* 0x000001f004047890 */ /* 0x000fe4000ff3e03f */
[----:B------:R-:W-:Y:S02]  /*00d0*/  UIADD3.X UR7, URZ, UR5, URZ, UP0, !UPT ;  /* 0x000000053f077290 */ /* 0x000fe400087fe43f */
[----:B------:R-:W-:-:S07]  /*00e0*/  UIADD3.X UR5, URZ, UR5, URZ, UP1, !UPT ;  /* 0x000000053f057290 */ /* 0x000fce0008ffe43f */
[----:B------:R0:W-:Y:S02]  /*00f0*/  UTMACCTL.PF [UR6] ;  /* 0x00000000060079b9 */ /* 0x0001e40008040000 */
[----:B------:R0:W-:Y:S02]  /*0100*/  UTMACCTL.PF [UR4] ;  /* 0x00000000040079b9 */ /* 0x0001e40008040000 */
[----:B0-----:R-:W-:Y:S01]  /*0110*/  NOP ;  /* 0x0000000000007918 */ /* 0x001fe20000000000 */
.L_x_1:
[----:B------:R-:W-:Y:S05]  /*0120*/  BSYNC B0 ;  /* 0x0000000000007941 */ /* 0x000fea0003800000 */
.L_x_0:
[----:B------:R-:W0:Y:S02]  /*0130*/  SHFL.IDX PT, R2, R0, RZ, 0x1f ;  /* 0x00001fff00027589 */ /* 0x000e2400000e0000 */
[----:B0-----:R-:W-:-:S13]  /*0140*/  ISETP.NE.AND P0, PT, R2, RZ, PT ;  /* 0x000000ff0200720c */ /* 0x001fda0003f05270 */
[----:B------:R-:W-:Y:S05]  /*0150*/  @P0 BRA `(.L_x_2) ;  /* 0x0000000000500947 */ /* 0x000fea0003800000 */
[----:B------:R-:W0:Y:S01]  /*0160*/  S2UR UR8, SR_CgaCtaId ;  /* 0x00000000000879c3 */ /* 0x000e220000008800 */
[----:B------:R-:W-:Y:S01]  /*0170*/  UMOV UR4, 0x400 ;  /* 0x0000040000047882 */ /* 0x000fe20000000000 */
[----:B------:R-:W-:Y:S01]  /*0180*/  UMOV UR5, 0x1 ;  /* 0x0000000100057882 */ /* 0x000fe20000000000 */
[----:B------:R-:W-:Y:S01]  /*0190*/  UMOV UR6, 0x100 ;  /* 0x0000010000067882 */ /* 0x000fe20000000000 */
[----:B------:R-:W-:Y:S01]  /*01a0*/  ELECT P0, URZ, PT ;  /* 0x00000000003f782f */ /* 0x000fe20003800000 */
[----:B------:R-:W-:-:S04]  /*01b0*/  UIADD3 UR6, -UR6, 0x100000, URZ ;  /* 0x0010000006067890 */ /* 0x000fc8000fffe13f */
[----:B------:R-:W-:Y:S02]  /*01c0*/  USHF.L.U32 UR7, UR6, 0xb, URZ ;  /* 0x0000000b06077899 */ /* 0x000fe4000800063f */
[----:B------:R-:W-:Y:S02]  /*01d0*/  USHF.L.U32 UR6, UR6, 0x1, URZ ;  /* 0x0000000106067899 */ /* 0x000fe4000800063f */
[----:B0-----:R-:W-:Y:S02]  /*01e0*/  ULEA UR8, UR8, UR4, 0x18 ;  /* 0x0000000408087291 */ /* 0x001fe4000f8ec03f */
[----:B------:R-:W-:-:S04]  /*01f0*/  UIADD3 UR4, -UR5, 0x100000, URZ ;  /* 0x0010000005047890 */ /* 0x000fc8000fffe13f */
[----:B------:R-:W-:Y:S02]  /*0200*/  USHF.L.U32 UR5, UR4, 0xb, URZ ;  /* 0x0000000b04057899 */ /* 0x000fe4000800063f */
[----:B------:R-:W-:Y:S01]  /*0210*/  USHF.L.U32 UR4, UR4, 0x1, URZ ;  /* 0x0000000104047899 */ /* 0x000fe2000800063f */
[----:B------:R-:W0:Y:S11]  /*0220*/  FENCE.VIEW.ASYNC.S ;  /* 0x00000000000073c6 */ /* 0x000e360000000000 */
[----:B0-----:R0:W1:Y:S01]  /*0230*/  SYNCS.EXCH.64 URZ, [UR8], UR4 ;  /* 0x00000004083f75b2 */ /* 0x0010620008000100 */
[----:B------:R0:W2:Y:S01]  /*0240*/  SYNCS.EXCH.64 URZ, [UR8+0x18], UR6 ;  /* 0x00001806083f75b2 */ /* 0x0000a20008000100 */
[----:B------:R0:W3:Y:S01]  /*0250*/  SYNCS.EXCH.64 URZ, [UR8+0x8], UR4 ;  /* 0x00000804083f75b2 */ /* 0x0000e20008000100 */
[----:B------:R0:W4:Y:S01]  /*0260*/  SYNCS.EXCH.64 URZ, [UR8+0x20], UR6 ;  /* 0x00002006083f75b2 */ /* 0x0001220008000100 */
[----:B------:R0:W0:Y:S01]  /*0270*/  SYNCS.EXCH.64 URZ, [UR8+0x10], UR4 ;  /* 0x00001004083f75b2 */ /* 0x0000220008000100 */
[----:B------:R0:W0:Y:S01]  /*0280*/  SYNCS.EXCH.64 URZ, [UR8+0x28], UR6 ;  /* 0x00002806083f75b2 */ /* 0x0000220008000100 */
[----:B------:R-:W-:Y:S01]  /*0290*/  NOP ;  /* 0x0000000000007918 */ /* 0x000fe20000000000 */
.L_x_2:
[----:B------:R-:W5:Y:S01]  /*02a0*/  SHFL.IDX PT, R0, R0, RZ, 0x1f ;  /* 0x00001fff00007589 */ /* 0x000f6200000e0000 */
[----:B------:R-:W1:Y:S01]  /*02b0*/  LDC R2, c[0x0][0x65c] ;  /* 0x00019700ff027b82 */ /* 0x000e620000000800 */
[----:B------:R-:W-:Y:S02]  /*02c0*/  ELECT P0, URZ, PT ;  /* 0x00000000003f782f */ /* 0x000fe40003800000 */
[----:B------:R-:W-:Y:S01]  /*02d0*/  LOP3.LUT R7, R7, 0xfffff7ff, RZ, 0xc0, !PT ;  /* 0xfffff7ff07077812 */ /* 0x000fe200078ec0ff */
[----:B------:R-:W2:Y:S01]  /*02e0*/  S2R R5, SR_CTAID.Y ;  /* 0x0000000000057919 */ /* 0x000ea20000002600 */
[----:B0-----:R-:W-:Y:S01]  /*02f0*/  UMOV UR4, 0x20 ;  /* 0x0000002000047882 */ /* 0x001fe20000000000 */
[----:B------:R-:W-:Y:S01]  /*0300*/  NOP ;  /* 0x0000000000007918 */ /* 0x000fe20000000000 */
[----:B------:R-:W-:Y:S01]  /*0310*/  ISETP.NE.AND P2, PT, R10, RZ, PT ;  /* 0x000000ff0a00720c */ /* 0x000fe20003f45270 */
[----:B------:R-:W0:Y:S01]  /*0320*/  S2R R6, SR_CTAID.X ;  /* 0x0000000000067919 */ /* 0x000e220000002500 */
[----:B------:R-:W-:Y:S01]  /*0330*/  NOP ;  /* 0x0000000000007918 */ /* 0x000fe20000000000 */
[----:B-----5:R-:W-:-:S02]  /*0340*/  ISETP.NE.OR P0, PT, R0, RZ, !P0 ;  /* 0x000000ff0000720c */ /* 0x020fc40004705670 */
[----:B-1----:R-:W-:-:S11]  /*0350*/  ISETP.NE.AND P3, PT, R2, 0x1, PT ;  /* 0x000000010200780c */ /* 0x002fd60003f65270 */
[----:B------:R-:W-:Y:S01]  /*0360*/  VOTEU.ALL UP0, P0 ;  /* 0x00000000003f7886 */ /* 0x000fe20000000000 */
[----:B------:R-:W-:Y:S01]  /*0370*/  VOTEU.ALL UP1, P0 ;  /* 0x00000000003f7886 */ /* 0x000fe20000020000 */
[----:B------:R-:W-:Y:S01]  /*0380*/  @P3 LOP3.LUT R7, R7, 0x800, RZ, 0xfc, !PT ;  /* 0x0000080007073812 */ /* 0x000fe200078efcff */
[----:B------:R-:W0:Y:S01]  /*0390*/  @P3 LDC R17, c[0x0][0x10] ;  /* 0x00000400ff113b82 */ /* 0x000e220000000800 */
[----:B------:R-:W-:Y:S01]  /*03a0*/  SHF.R.S32.HI R7, RZ, 0x1f, R4 ;  /* 0x0000001fff077819 */ /* 0x000fe20000011404 */
[----:B------:R-:W-:Y:S01]  /*03b0*/  @!UP0 UMOV UR6, 0x400 ;  /* 0x0000040000068882 */ /* 0x000fe20000000000 */
[----:B------:R-:W-:-:S04]  /*03c0*/  @!UP0 UIADD3 UR4, -UR4, 0x100000, URZ ;  /* 0x0010000004048890 */ /* 0x000fc8000fffe13f */
[----:B------:R-:W-:Y:S02]  /*03d0*/  @!UP0 USHF.L.U32 UR5, UR4, 0xb, URZ ;  /* 0x0000000b04058899 */ /* 0x000fe4000800063f */
[----:B------:R-:W-:Y:S01]  /*03e0*/  @!UP0 USHF.L.U32 UR4, UR4, 0x1, URZ ;  /* 0x0000000104048899 */ /* 0x000fe2000800063f */
[----:B--2---:R-:W-:Y:S01]  /*03f0*/  @P3 IMAD.MOV.U32 R8, RZ, RZ, R5 ;  /* 0x000000ffff083224 */ /* 0x004fe200078e0005 */
[----:B------:R-:W-:Y:S01]  /*0400*/  LEA.HI R7, R7, R4, RZ, 0x2 ;  /* 0x0000000407077211 */ /* 0x000fe200078f10ff */
[----:B------:R-:W-:Y:S01]  /*0410*/  @P3 IMAD.MOV.U32 R9, RZ, RZ, RZ ;  /* 0x000000ffff093224 */ /* 0x000fe200078e00ff */
[----:B------:R-:W1:Y:S02]  /*0420*/  @!UP0 S2UR UR7, SR_CgaCtaId ;  /* 0x00000000000789c3 */ /* 0x000e640000008800 */
[----:B------:R-:W-:-:S05]  /*0430*/  LOP3.LUT R7, R7, 0xfffffffc, RZ, 0xc0, !PT ;  /* 0xfffffffc07077812 */ /* 0x000fca00078ec0ff */
[----:B------:R-:W-:Y:S01]  /*0440*/  IMAD.IADD R0, R4, 0x1, -R7 ;  /* 0x0000000104007824 */ /* 0x000fe200078e0a07 */
[----:B------:R-:W-:Y:S01]  /*0450*/  LOP3.LUT R4, R3, 0x7f, RZ, 0xc0, !PT ;  /* 0x0000007f03047812 */ /* 0x000fe200078ec0ff */
[----:B------:R-:W2:Y:S01]  /*0460*/  @!P3 LDC R11, c[0x0][0xc] ;  /* 0x00000300ff0bbb82 */ /* 0x000ea20000000800 */
[----:B------:R-:W-:Y:S02]  /*0470*/  IMAD.MOV.U32 R7, RZ, RZ, RZ ;  /* 0x000000ffff077224 */ /* 0x000fe400078e00ff */
[----:B------:R-:W-:Y:S01]  /*0480*/  ISETP.NE.AND P1, PT, R0, 0x3, PT ;  /* 0x000000030000780c */ /* 0x000fe20003f25270 */
[----:B0-----:R-:W-:Y:S01]  /*0490*/  @P3 IMAD.WIDE.U32 R16, R6, R17, R8 ;  /* 0x0000001106103225 */ /* 0x001fe200078e0008 */
[----:B-1----:R-:W-:Y:S01]  /*04a0*/  @!UP0 ULEA UR8, UR7, UR6, 0x18 ;  /* 0x0000000607088291 */ /* 0x002fe2000f8ec03f */
[----:B------:R-:W-:Y:S02]  /*04b0*/  VOTEU.ALL UP0, P0 ;  /* 0x00000000003f7886 */ /* 0x000fe40000000000 */
[----:B------:R-:W-:Y:S01]  /*04c0*/  ULDC UR6, c[0x0][0xc] ;  /* 0x0000030000067ab9 */ /* 0x000fe20000000800 */
[----:B------:R-:W-:Y:S01]  /*04d0*/  ISETP.EQ.OR P0, PT, R0, RZ, !P1 ;  /* 0x000000ff0000720c */ /* 0x000fe20004f02670 */
[----:B------:R-:W-:-:S03]  /*04e0*/  ULDC UR7, c[0x0][0x10] ;  /* 0x0000040000077ab9 */ /* 0x000fc60000000800 */
[C---:B------:R-:W-:Y:S01]  /*04f0*/  ISETP.EQ.AND P0, PT, R10.reuse, RZ, P0 ;  /* 0x000000ff0a00720c */ /* 0x040fe20000702270 */
[----:B------:R-:W-:Y:S02]  /*0500*/  VIADD R10, R10, 0xffffffff ;  /* 0xffffffff0a0a7836 */ /* 0x000fe40000000000 */
[----:B--2---:R-:W-:Y:S01]  /*0510*/  @!P3 IMAD.WIDE.U32 R8, R11, R5, R6 ;  /* 0x000000050b08b225 */ /* 0x004fe200078e0006 */
[----:B------:R-:W0:Y:S02]  /*0520*/  FENCE.VIEW.ASYNC.S ;  /* 0x00000000000073c6 */ /* 0x000e240000000000 */
[----:B0-----:R-:W3:Y:S01]  /*0530*/  @!UP0 SYNCS.EXCH.64 URZ, [UR8+0x40], UR4 ;  /* 0x00004004083f85b2 */ /* 0x001ee20008000100 */
[----:B------:R-:W-:Y:S01]  /*0540*/  SEL R18, RZ, 0x1, !P0 ;  /* 0x00000001ff127807 */ /* 0x000fe20004000000 */
[----:B------:R-:W-:Y:S01]  /*0550*/  @P3 IMAD.MOV.U32 R11, RZ, RZ, RZ ;  /* 0x000000ffff0b3224 */ /* 0x000fe200078e00ff */
[----:B------:R-:W-:Y:S01]  /*0560*/  ISETP.GE.U32.AND P1, PT, R10, 0x2, PT ;  /* 0x000000020a00780c */ /* 0x000fe20003f26070 */
[----:B------:R-:W-:-:S02]  /*0570*/  @!P3 IMAD.MOV.U32 R16, RZ, RZ, R8 ;  /* 0x000000ffff10b224 */ /* 0x000fc400078e0008 */
[----:B------:R-:W-:Y:S01]  /*0580*/  @P3 IMAD.IADD R17, R17, 0x1, R11 ;  /* 0x0000000111113824 */ /* 0x000fe200078e020b */
[----:B------:R-:W-:Y:S01]  /*0590*/  SEL R18, R18, 0x2, P1 ;  /* 0x0000000212127807 */ /* 0x000fe20000800000 */
[----:B------:R-:W-:Y:S01]  /*05a0*/  @!P3 IMAD.MOV.U32 R17, RZ, RZ, R9 ;  /* 0x000000ffff11b224 */ /* 0x000fe200078e0009 */
[----:B------:R0:W3:Y:S01]  /*05b0*/  @!UP1 SYNCS.EXCH.64 URZ, [UR8+0x48], UR4 ;  /* 0x00004804083f95b2 */ /* 0x0000e20008000100 */
[----:B------:R-:W-:Y:S01]  /*05c0*/  NOP ;  /* 0x0000000000007918 */ /* 0x000fe20000000000 */
[----:B0-----:R-:W-:-:S03]  /*05d0*/  UIMAD.WIDE.U32 UR4, UR6, UR7, URZ ;  /* 0x00000007060472a5 */ /* 0x001fc6000f8e003f */
[----:B------:R-:W-:Y:S02]  /*05e0*/  ULDC UR6, c[0x0][0x14] ;  /* 0x0000050000067ab9 */ /* 0x000fe40000000800 */
[----:B------:R-:W-:Y:S02]  /*05f0*/  UIMAD.WIDE.U32 UR38, UR4, UR6, URZ ;  /* 0x00000006042672a5 */ /* 0x000fe4000f8e003f */
[----:B------:R-:W-:-:S04]  /*0600*/  UIMAD UR41, UR5, UR6, URZ ;  /* 0x00000006052972a4 */ /* 0x000fc8000f8e023f */
[----:B------:R-:W-:Y:S01]  /*0610*/  UIADD3 UR41, UR39, UR41, URZ ;  /* 0x0000002927297290 */ /* 0x000fe2000fffe03f */
[----:B---34-:R-:W-:Y:S06]  /*0620*/  BAR.SYNC.DEFER_BLOCKING 0x0 ;  /* 0x0000000000007b1d */ /* 0x018fec0000010000 */
[----:B------:R-:W-:Y:S05]  /*0630*/  @!P2 BRA `(.L_x_3) ;  /* 0x000000740008a947 */ /* 0x000fea0003800000 */
[----:B------:R-:W-:-:S13]  /*0640*/  ISETP.GT.U32.AND P0, PT, R10, 0x1, PT ;  /* 0x000000010a00780c */ /* 0x000fda0003f04070 */
[----:B------:R-:W-:Y:S05]  /*0650*/  @P0 EXIT ;  /* 0x000000000000094d */ /* 0x000fea0003800000 */
[----:B------:R-:W-:Y:S01]  /*0660*/  ULDC.64 UR4, c[0x0][0x650] ;  /* 0x0001940000047ab9 */ /* 0x000fe20000000a00 */
[----:B------:R-:W-:Y:S01]  /*0670*/  PRMT R0, RZ, 0x7610, R0 ;  /* 0x00007610ff007816 */ /* 0x000fe20000000000 */
[----:B------:R-:W-:Y:S01]  /*0680*/  IMAD.MOV.U32 R109, RZ, RZ, -0x1 ;  /* 0xffffffffff6d7424 */ /* 0x000fe200078e00ff */
[----:B------:R-:W-:Y:S01]  /*0690*/  ISETP.GE.U32.AND P0, PT, R16, UR4, PT ;  /* 0x0000000410007c0c */ /* 0x000fe2000bf06070 */
[----:B------:R-:W-:Y:S02]  /*06a0*/  IMAD.MOV.U32 R101, RZ, RZ, -0x1 ;  /* 0xffffffffff657424 */ /* 0x000fe400078e00ff */
[----:B------:R-:W-:Y:S01]  /*06b0*/  IMAD.MOV.U32 R19, RZ, RZ, -0x1 ;  /* 0xffffffffff137424 */ /* 0x000fe200078e00ff */
[----:B------:R-:W-:-:S13]  /*06c0*/  ISETP.GE.U32.AND.EX P0, PT, R17, UR5, PT, P0 ;  /* 0x0000000511007c0c */ /* 0x000fda000bf06100 */
[----:B------:R-:W-:Y:S05]  /*06d0*/  @P0 BRA `(.L_x_4) ;  /* 0x0000000400580947 */ /* 0x000fea0003800000 */
[----:B------:R-:W0:Y:S01]  /*06e0*/  LDC.64 R20, c[0x0][0x628] ;  /* 0x00018a00ff147b82 */ /* 0x000e220000000a00 */
[----:B------:R-:W-:Y:S02]  /*06f0*/  IMAD.MOV.U32 R8, RZ, RZ, R16 ;  /* 0x000000ffff087224 */ /* 0x000fe400078e0010 */
[----:B------:R-:W-:-:S05]  /*0700*/  IMAD.MOV.U32 R9, RZ, RZ, R17 ;  /* 0x000000ffff097224 */ /* 0x000fca00078e0011 */
[----:B------:R-:W1:Y:S08]  /*0710*/  LDC R0, c[0x0][0x630] ;  /* 0x00018c00ff007b82 */ /* 0x000e700000000800 */
[----:B------:R-:W2:Y:S01]  /*0720*/  LDC.64 R22, c[0x0][0x620] ;  /* 0x00018800ff167b82 */ /* 0x000ea20000000a00 */
[----:B0-----:R-:W-:-:S04]  /*0730*/  ISETP.NE.U32.AND P0, PT, R20, RZ, PT ;  /* 0x000000ff1400720c */ /* 0x001fc80003f05070 */
[----:B------:R-:W-:-:S13]  /*0740*/  ISETP.NE.AND.EX P0, PT, R21, RZ, PT, P0 ;  /* 0x000000ff1500720c */ /* 0x000fda0003f05300 */
[----:B-12---:R-:W-:Y:S05]  /*0750*/  @!P0 BRA `(.L_x_5) ;  /* 0x0000000000288947 */ /* 0x006fea0003800000 */
[----:B------:R-:W0:Y:S02]  /*0760*/  LDC R13, c[0x0][0x634] ;  /* 0x00018d00ff0d7b82 */ /* 0x000e240000000800 */
[----:B0-----:R-:W-:-:S05]  /*0770*/  IADD3 R13, P0, R16, R13, RZ ;  /* 0x0000000d100d7210 */ /* 0x001fca0007f1e0ff */
[----:B------:R-:W-:-:S04]  /*0780*/  IMAD.X R15, RZ, RZ, R17, P0 ;  /* 0x000000ffff0f7224 */ /* 0x000fc800000e0611 */
[----:B------:R-:W-:-:S04]  /*0790*/  IMAD.WIDE.U32 R8, R15, R20, RZ ;  /* 0x000000140f087225 */ /* 0x000fc800078e00ff */
[----:B------:R-:W-:-:S04]  /*07a0*/  IMAD.WIDE.U32 R10, P0, R13, R21, R8 ;  /* 0x000000150d0a7225 */ /* 0x000fc80007800008 */
[----:B------:R-:W-:-:S04]  /*07b0*/  IMAD.WIDE.U32 R8, R13, R20, RZ ;  /* 0x000000140d087225 */ /* 0x000fc800078e00ff */
[----:B------:R-:W-:Y:S01]  /*07c0*/  IMAD.X R13, RZ, RZ, RZ, P0 ;  /* 0x000000ffff0d7224 */ /* 0x000fe200000e06ff */
[----:B------:R-:W-:Y:S01]  /*07d0*/  IADD3 RZ, P0, R9, R10, RZ ;  /* 0x0000000a09ff7210 */ /* 0x000fe20007f1e0ff */
[----:B------:R-:W-:-:S04]  /*07e0*/  IMAD.MOV.U32 R12, RZ, RZ, R11 ;  /* 0x000000ffff0c7224 */ /* 0x000fc800078e000b */
[----:B------:R-:W-:-:S08]  /*07f0*/  IMAD.WIDE.U32.X R8, R15, R21, R12, P0 ;  /* 0x000000150f087225 */ /* 0x000fd000000e040c */
.L_x_5:
[-CC-:B------:R-:W-:Y:S01]  /*0800*/  SHF.R.U64 R25, R8, R0.reuse, R9.reuse ;  /* 0x0000000008197219 */ /* 0x180fe20000001209 */
[----:B------:R-:W0:Y:S01]  /*0810*/  LDC R12, c[0x0][0x618] ;  /* 0x00018600ff0c7b82 */ /* 0x000e220000000800 */
[----:B------:R-:W-:Y:S01]  /*0820*/  SHF.R.U32.HI R7, RZ, R0, R9 ;  /* 0x00000000ff077219 */ /* 0x000fe20000011609 */
[----:B------:R-:W-:Y:S01]  /*0830*/  ULDC UR4, c[0x0][0x150] ;  /* 0x0000540000047ab9 */ /* 0x000fe20000000800 */
[----:B------:R-:W-:Y:S02]  /*0840*/  IADD3 R11, P0, RZ, -R25, RZ ;  /* 0x80000019ff0b7210 */ /* 0x000fe40007f1e0ff */
[----:B------:R-:W-:-:S03]  /*0850*/  I2FP.F32.U32 R0, R6 ;  /* 0x0000000600007245 */ /* 0x000fc60000201000 */
[----:B------:R-:W1:Y:S01]  /*0860*/  LDC.64 R30, c[0x0][0x640] ;  /* 0x00019000ff1e7b82 */ /* 0x000e620000000a00 */
[----:B------:R-:W-:Y:S02]  /*0870*/  IMAD.X R13, RZ, RZ, ~R7, P0 ;  /* 0x000000ffff0d7224 */ /* 0x000fe400000e0e07 */
[----:B------:R-:W-:Y:S01]  /*0880*/  FMUL R0, R0, UR4 ;  /* 0x0000000400007c20 */ /* 0x000fe20008400000 */
[----:B------:R-:W-:Y:S01]  /*0890*/  IMAD.WIDE.U32 R8, R11, R22, R16 ;  /* 0x000000160b087225 */ /* 0x000fe200078e0010 */
[----:B------:R-:W-:-:S03]  /*08a0*/  ULDC UR4, c[0x0][0x154] ;  /* 0x0000550000047ab9 */ /* 0x000fc60000000800 */
[----:B------:R-:W-:Y:S01]  /*08b0*/  IMAD R10, R13, R22, RZ ;  /* 0x000000160d0a7224 */ /* 0x000fe200078e02ff */
[----:B------:R-:W2:Y:S01]  /*08c0*/  LDC R7, c[0x0][0x144] ;  /* 0x00005100ff077b82 */ /* 0x000ea20000000800 */
[----:B------:R-:W3:Y:S02]  /*08d0*/  F2I.U32.TRUNC.NTZ R0, R0 ;  /* 0x0000000000007305 */ /* 0x000ee4000020f000 */
[----:B------:R-:W-:-:S04]  /*08e0*/  IMAD R11, R11, R23, R10 ;  /* 0x000000170b0b7224 */ /* 0x000fc800078e020a */
[----:B------:R-:W-:Y:S01]  /*08f0*/  IMAD.IADD R9, R9, 0x1, R11 ;  /* 0x0000000109097824 */ /* 0x000fe200078e020b */
[----:B------:R-:W4:Y:S01]  /*0900*/  LDC R24, c[0x0][0x608] ;  /* 0x00018200ff187b82 */ /* 0x000f220000000800 */
[----:B------:R-:W-:-:S03]  /*0910*/  IMAD.MOV.U32 R11, RZ, RZ, -0x1 ;  /* 0xffffffffff0b7424 */ /* 0x000fc600078e00ff */
[-CC-:B0-----:R-:W-:Y:S02]  /*0920*/  SHF.R.U64 R22, R8, R12.reuse, R9.reuse ;  /* 0x0000000c08167219 */ /* 0x181fe40000001209 */
[----:B------:R-:W-:Y:S02]  /*0930*/  I2FP.F32.U32 R8, R5 ;  /* 0x0000000500087245 */ /* 0x000fe40000201000 */
[----:B------:R-:W0:Y:S01]  /*0940*/  LDC R28, c[0x0][0x658] ;  /* 0x00019600ff1c7b82 */ /* 0x000e220000000800 */
[----:B-1----:R-:W-:Y:S01]  /*0950*/  ISETP.NE.U32.AND P0, PT, R30, RZ, PT ;  /* 0x000000ff1e00720c */ /* 0x002fe20003f05070 */
[----:B---3--:R-:W-:Y:S02]  /*0960*/  IMAD.MOV R10, RZ, RZ, -R0 ;  /* 0x000000ffff0a7224 */ /* 0x008fe400078e0a00 */
[----:B------:R-:W-:Y:S01]  /*0970*/  FMUL R8, R8, UR4 ;  /* 0x0000000408087c20 */ /* 0x000fe20008400000 */
[----:B------:R-:W-:Y:S02]  /*0980*/  SHF.R.U32.HI R9, RZ, R12, R9 ;  /* 0x0000000cff097219 */ /* 0x000fe40000011609 */
[----:B------:R-:W-:Y:S01]  /*0990*/  ISETP.NE.AND.EX P0, PT, R31, RZ, PT, P0 ;  /* 0x000000ff1f00720c */ /* 0x000fe20003f05300 */
[----:B------:R1:W3:Y:S01]  /*09a0*/  F2I.U32.TRUNC.NTZ R15, R8 ;  /* 0x00000008000f7305 */ /* 0x0002e2000020f000 */
[----:B------:R-:W1:Y:S01]  /*09b0*/  LDC R20, c[0x0][0x148] ;  /* 0x00005200ff147b82 */ /* 0x000e620000000800 */
[----:B--2---:R-:W-:-:S07]  /*09c0*/  IMAD R0, R7, R10, R6 ;  /* 0x0000000a07007224 */ /* 0x004fce00078e0206 */
[----:B------:R-:W2:Y:S01]  /*09d0*/  LDC R26, c[0x0][0x600] ;  /* 0x00018000ff1a7b82 */ /* 0x000ea20000000800 */
[-CC-:B----4-:R-:W-:Y:S02]  /*09e0*/  SHF.R.U64 R32, R22, R24.reuse, R9.reuse ;  /* 0x0000001816207219 */ /* 0x190fe40000001209 */
[----:B------:R-:W-:Y:S01]  /*09f0*/  SHF.R.U32.HI R7, RZ, R24, R9 ;  /* 0x00000018ff077219 */ /* 0x000fe20000011609 */
[----:B------:R-:W-:-:S04]  /*0a00*/  IMAD.MOV.U32 R9, RZ, RZ, 0x1 ;  /* 0x00000001ff097424 */ /* 0x000fc800078e00ff */
[----:B------:R-:W4:Y:S01]  /*0a10*/  LDC R21, c[0x0][0x648] ;  /* 0x00019200ff157b82 */ /* 0x000f220000000800 */
[-C--:B0-----:R-:W-:Y:S02]  /*0a20*/  SHF.L.U32 R6, R11, R28.reuse, RZ ;  /* 0x0000001c0b067219 */ /* 0x081fe400000006ff */
[--C-:B------:R-:W-:Y:S02]  /*0a30*/  SHF.R.U64 R24, R32, R28, R7.reuse ;  /* 0x0000001c20187219 */ /* 0x100fe40000001207 */
[----:B------:R-:W-:Y:S02]  /*0a40*/  LOP3.LUT R13, RZ, R6, RZ, 0x33, !PT ;  /* 0x00000006ff0d7212 */ /* 0x000fe400078e33ff */
[-C--:B------:R-:W-:Y:S01]  /*0a50*/  SHF.R.U32.HI R7, RZ, R28.reuse, R7 ;  /* 0x0000001cff077219 */ /* 0x080fe20000011607 */
[----:B------:R-:W0:Y:S01]  /*0a60*/  LDC R23, c[0x0][0x638] ;  /* 0x00018e00ff177b82 */ /* 0x000e220000000800 */
[----:B------:R-:W-:Y:S01]  /*0a70*/  SHF.L.U32 R12, R9, R28, RZ ;  /* 0x0000001c090c7219 */ /* 0x000fe200000006ff */
[----:B------:R-:W-:-:S06]  /*0a80*/  IMAD.MOV.U32 R6, RZ, RZ, R24 ;  /* 0x000000ffff067224 */ /* 0x000fcc00078e0018 */
[----:B------:R-:W0:Y:S01]  /*0a90*/  LDC R109, c[0x0][0x610] ;  /* 0x00018400ff6d7b82 */ /* 0x000e220000000800 */
[----:B-1-3--:R-:W-:Y:S05]  /*0aa0*/  @!P0 BRA `(.L_x_6) ;  /* 0x0000000000288947 */ /* 0x00afea0003800000 */
[----:B------:R-:W1:Y:S02]  /*0ab0*/  LDC R11, c[0x0][0x64c] ;  /* 0x00019300ff0b7b82 */ /* 0x000e640000000800 */
[----:B-1----:R-:W-:-:S05]  /*0ac0*/  IADD3 R11, P0, R24, R11, RZ ;  /* 0x0000000b180b7210 */ /* 0x002fca0007f1e0ff */
        /* <DEDUP_REMOVED lines=8> */
.L_x_6:
[----:B----4-:R-:W-:Y:S01]  /*0b50*/  SHF.R.U64 R6, R6, R21, R7 ;  /* 0x0000001506067219 */ /* 0x010fe20000001207 */
[----:B--2---:R-:W-:Y:S01]  /*0b60*/  VIADD R7, R26, 0xffffffff ;  /* 0xffffffff1a077836 */ /* 0x004fe20000000000 */
[----:B------:R-:W-:Y:S01]  /*0b70*/  LOP3.LUT R13, R32, R13, RZ, 0xc0, !PT ;  /* 0x0000000d200d7212 */ /* 0x000fe200078ec0ff */
[----:B------:R-:W-:Y:S02]  /*0b80*/  IMAD.MOV R15, RZ, RZ, -R15 ;  /* 0x000000ffff0f7224 */ /* 0x000fe400078e0a0f */
[----:B------:R-:W-:Y:S02]  /*0b90*/  IMAD.MOV R8, RZ, RZ, -R6 ;  /* 0x000000ffff087224 */ /* 0x000fe400078e0a06 */
[----:B------:R-:W-:Y:S01]  /*0ba0*/  IMAD R13, R12, R6, R13 ;  /* 0x000000060c0d7224 */ /* 0x000fe200078e020d */
[----:B------:R-:W-:Y:S01]  /*0bb0*/  LOP3.LUT R6, R22, R7, RZ, 0xc0, !PT ;  /* 0x0000000716067212 */ /* 0x000fe200078ec0ff */
[----:B------:R-:W-:Y:S02]  /*0bc0*/  @P3 IMAD R0, R20, R15, R5 ;  /* 0x0000000f14003224 */ /* 0x000fe400078e0205 */
[----:B0-----:R-:W-:-:S02]  /*0bd0*/  IMAD R5, R8, R23, R24 ;  /* 0x0000001708057224 */ /* 0x001fc400078e0218 */
[----:B------:R-:W-:Y:S02]  /*0be0*/  IMAD R109, R13, R109, R0 ;  /* 0x0000006d0d6d7224 */ /* 0x000fe400078e0200 */
[----:B------:R-:W-:Y:S02]  /*0bf0*/  IMAD R6, R5, R26, R6 ;  /* 0x0000001a05067224 */ /* 0x000fe400078e0206 */
[----:B------:R-:W-:Y:S02]  /*0c00*/  IMAD.MOV.U32 R0, RZ, RZ, 0x1 ;  /* 0x00000001ff007424 */ /* 0x000fe400078e00ff */
[----:B------:R-:W-:Y:S01]  /*0c10*/  IMAD.MOV.U32 R19, RZ, RZ, R25 ;  /* 0x000000ffff137224 */ /* 0x000fe200078e0019 */
[----:B------:R-:W-:Y:S02]  /*0c20*/  SEL R101, R6, R109, !P3 ;  /* 0x0000006d06657207 */ /* 0x000fe40005800000 */
[----:B------:R-:W-:-:S07]  /*0c30*/  SEL R109, R109, R6, !P3 ;  /* 0x000000066d6d7207 */ /* 0x000fce0005800000 */
.L_x_4:
[----:B------:R-:W-:-:S08]  /*0c40*/  NOP ;  /* 0x0000000000007918 */ /* 0x000fd00000000000 */
[----:B------:R-:W0:Y:S02]  /*0c50*/  USETMAXREG.TRY_ALLOC.CTAPOOL UP0, 0xe8 ;  /* 0x000000e8000079c8 */ /* 0x000e240008000600 */
[----:B0-----:R-:W-:-:S13]  /*0c60*/  PLOP3.LUT P0, PT, PT, PT, UP0, 0x80, 0x0 ;  /* 0x000000000000781c */ /* 0x001fda0003f0f008 */
[----:B------:R-:W-:Y:S05]  /*0c70*/  @!P0 BRA `(.L_x_4) ;  /* 0xfffffffc00f08947 */ /* 0x000fea000383ffff */
[----:B------:R-:W-:Y:S01]  /*0c80*/  ULDC.64 UR4, c[0x0][0x598] ;  /* 0x0001660000047ab9 */ /* 0x000fe20000000a00 */
[----:B------:R-:W-:Y:S01]  /*0c90*/  ULDC.64 UR36, c[0x0][0x208] ;  /* 0x0000820000247ab9 */ /* 0x000fe20000000a00 */
[----:B------:R-:W-:-:S04]  /*0ca0*/  ISETP.NE.U32.AND P0, PT, RZ, UR4, PT ;  /* 0x00000004ff007c0c */ /* 0x000fc8000bf05070 */
[----:B------:R-:W-:-:S13]  /*0cb0*/  ISETP.NE.AND.EX P0, PT, RZ, UR5, PT, P0 ;  /* 0x00000005ff007c0c */ /* 0x000fda000bf05300 */
[----:B------:R-:W-:Y:S05]  /*0cc0*/  @!P0 BRA `(.L_x_7) ;  /* 0x00000000001c8947 */ /* 0x000fea0003800000 */
[----:B------:R-:W0:Y:S02]  /*0cd0*/  LDC.64 R6, c[0x0][0x598] ;  /* 0x00016600ff067b82 */ /* 0x000e240000000a00 */
[----:B0-----:R-:W2:Y:S02]  /*0ce0*/  LDG.E.64 R6, desc[UR36][R6.64] ;  /* 0x0000002406067981 */ /* 0x001ea4000c1e1b00 */
[----:B--2---:R-:W-:-:S04]  /*0cf0*/  ISETP.NE.U32.AND P0, PT, R6, RZ, PT ;  /* 0x000000ff0600720c */ /* 0x004fc80003f05070 */
[----:B------:R-:W-:-:S13]  /*0d00*/  ISETP.NE.AND.EX P0, PT, R7, RZ, PT, P0 ;  /* 0x000000ff0700720c */ /* 0x000fda0003f05300 */
[----:B------:R-:W-:Y:S05]  /*0d10*/  @!P0 BRA `(.L_x_7) ;  /* 0x0000000000088947 */ /* 0x000fea0003800000 */
[----:B------:R0:W5:Y:S01]  /*0d20*/  LD.E R88, desc[UR36][R6.64] ;  /* 0x0000002406587980 */ /* 0x000162000c101900 */
[----:B------:R-:W-:Y:S05]  /*0d30*/  BRA `(.L_x_8) ;  /* 0x0000000000247947 */ /* 0x000fea0003800000 */
.L_x_7:
[----:B------:R-:W-:Y:S02]  /*0d40*/  ULDC.64 UR4, c[0x0][0x588] ;  /* 0x0001620000047ab9 */ /* 0x000fe40000000a00 */
[----:B------:R-:W-:-:S04]  /*0d50*/  ISETP.NE.U32.AND P0, PT, RZ, UR4, PT ;  /* 0x00000004ff007c0c */ /* 0x000fc8000bf05070 */
[----:B------:R-:W-:-:S13]  /*0d60*/  ISETP.NE.AND.EX P0, PT, RZ, UR5, PT, P0 ;  /* 0x00000005ff007c0c */ /* 0x000fda000bf05300 */
[----:B------:R-:W-:Y:S05]  /*0d70*/  @!P0 BRA `(.L_x_9) ;  /* 0x00000000000c8947 */ /* 0x000fea0003800000 */
[----:B------:R-:W0:Y:S02]  /*0d80*/  LDC.64 R88, c[0x0][0x588] ;  /* 0x00016200ff587b82 */ /* 0x000e240000000a00 */
[----:B0-----:R1:W5:Y:S01]  /*0d90*/  LDG.E R88, desc[UR36][R88.64] ;  /* 0x0000002458587981 */ /* 0x001362000c1e1900 */
[----:B------:R-:W-:Y:S05]  /*0da0*/  BRA `(.L_x_8) ;  /* 0x0000000000087947 */ /* 0x000fea0003800000 */
.L_x_9:
[----:B------:R-:W-:Y:S02]  /*0db0*/  ULDC UR4, c[0x0][0x580] ;  /* 0x0001600000047ab9 */ /* 0x000fe40000000800 */
[----:B------:R-:W-:-:S07]  /*0dc0*/  IMAD.U32 R88, RZ, RZ, UR4 ;  /* 0x00000004ff587e24 */ /* 0x000fce000f8e00ff */
.L_x_8:
[----:B------:R-:W-:Y:S02]  /*0dd0*/  ULDC.64 UR4, c[0x0][0x5a0] ;  /* 0x0001680000047ab9 */ /* 0x000fe40000000a00 */
[----:B------:R-:W-:-:S04]  /*0de0*/  ISETP.NE.U32.AND P0, PT, RZ, UR4, PT ;  /* 0x00000004ff007c0c */ /* 0x000fc8000bf05070 */
[----:B------:R-:W-:-:S13]  /*0df0*/  ISETP.NE.AND.EX P0, PT, RZ, UR5, PT, P0 ;  /* 0x00000005ff007c0c */ /* 0x000fda000bf05300 */
[----:B------:R-:W-:Y:S05]  /*0e00*/  @!P0 BRA `(.L_x_10) ;  /* 0x00000000001c8947 */ /* 0x000fea0003800000 */
[----:B0-----:R-:W0:Y:S02]  /*0e10*/  LDC.64 R6, c[0x0][0x5a0] ;  /* 0x00016800ff067b82 */ /* 0x001e240000000a00 */
[----:B0-----:R-:W2:Y:S02]  /*0e20*/  LDG.E.64 R6, desc[UR36][R6.64] ;  /* 0x0000002406067981 */ /* 0x001ea4000c1e1b00 */
[----:B--2---:R-:W-:-:S04]  /*0e30*/  ISETP.NE.U32.AND P0, PT, R6, RZ, PT ;  /* 0x000000ff0600720c */ /* 0x004fc80003f05070 */
[----:B------:R-:W-:-:S13]  /*0e40*/  ISETP.NE.AND.EX P0, PT, R7, RZ, PT, P0 ;  /* 0x000000ff0700720c */ /* 0x000fda0003f05300 */
[----:B------:R-:W-:Y:S05]  /*0e50*/  @!P0 BRA `(.L_x_10) ;  /* 0x0000000000088947 */ /* 0x000fea0003800000 */
[----:B-1----:R0:W5:Y:S01]  /*0e60*/  LD.E R89, desc[UR36][R6.64] ;  /* 0x0000002406597980 */ /* 0x002162000c101900 */
[----:B------:R-:W-:Y:S05]  /*0e70*/  BRA `(.L_x_11) ;  /* 0x0000000000247947 */ /* 0x000fea0003800000 */
.L_x_10:
[----:B------:R-:W-:Y:S02]  /*0e80*/  ULDC.64 UR4, c[0x0][0x590] ;  /* 0x0001640000047ab9 */ /* 0x000fe40000000a00 */
[----:B------:R-:W-:-:S04]  /*0e90*/  ISETP.NE.U32.AND P0, PT, RZ, UR4, PT ;  /* 0x00000004ff007c0c */ /* 0x000fc8000bf05070 */
[----:B------:R-:W-:-:S13]  /*0ea0*/  ISETP.NE.AND.EX P0, PT, RZ, UR5, PT, P0 ;  /* 0x00000005ff007c0c */ /* 0x000fda000bf05300 */
[----:B------:R-:W-:Y:S05]  /*0eb0*/  @!P0 BRA `(.L_x_12) ;  /* 0x00000000000c8947 */ /* 0x000fea0003800000 */
[----:B0-----:R-:W1:Y:S02]  /*0ec0*/  LDC.64 R6, c[0x0][0x590] ;  /* 0x00016400ff067b82 */ /* 0x001e640000000a00 */
[----:B-1----:R1:W5:Y:S01]  /*0ed0*/  LDG.E R89, desc[UR36][R6.64] ;  /* 0x0000002406597981 */ /* 0x002362000c1e1900 */
[----:B------:R-:W-:Y:S05]  /*0ee0*/  BRA `(.L_x_11) ;  /* 0x0000000000087947 */ /* 0x000fea0003800000 */
.L_x_12:
[----:B------:R-:W-:Y:S02]  /*0ef0*/  ULDC UR4, c[0x0][0x584] ;  /* 0x0001610000047ab9 */ /* 0x000fe40000000800 */
[----:B-1----:R-:W-:-:S07]  /*0f00*/  IMAD.U32 R89, RZ, RZ, UR4 ;  /* 0x00000004ff597e24 */ /* 0x002fce000f8e00ff */
.L_x_11:
[----:B------:R-:W-:-:S13]  /*0f10*/  LOP3.LUT P0, RZ, R0, 0xff, RZ, 0xc0, !PT ;  /* 0x000000ff00ff7812 */ /* 0x000fda000780c0ff */
[----:B------:R-:W-:Y:S05]  /*0f20*/  @!P0 EXIT ;  /* 0x000000000000894d */ /* 0x000fea0003800000 */
[----:B------:R-:W2:Y:S01]  /*0f30*/  LDC R91, c[0x0][0x658] ;  /* 0x00019600ff5b7b82 */ /* 0x000ea20000000800 */
[----:B------:R-:W-:Y:S01]  /*0f40*/  ULDC.64 UR6, c[0x0][0x288] ;  /* 0x0000a20000067ab9 */ /* 0x000fe20000000a00 */
[----:B------:R-:W-:Y:S01]  /*0f50*/  LOP3.LUT R14, R14, 0x1, RZ, 0xc0, !PT ;  /* 0x000000010e0e7812 */ /* 0x000fe200078ec0ff */
[----:B------:R-:W-:Y:S01]  /*0f60*/  UIADD3 UR4, UR7, 0x7f, URZ ;  /* 0x0000007f07047890 */ /* 0x000fe2000fffe03f */
[----:B------:R-:W-:Y:S01]  /*0f70*/  SHF.R.U32.HI R0, RZ, 0x2, R3 ;  /* 0x00000002ff007819 */ /* 0x000fe20000011603 */
[----:B------:R-:W-:Y:S01]  /*0f80*/  IMAD.U32 R5, RZ, RZ, UR6 ;  /* 0x00000006ff057e24 */ /* 0x000fe2000f8e00ff */
[----:B------:R-:W-:Y:S01]  /*0f90*/  SHF.R.U32.HI R4, RZ, 0x1, R4 ;  /* 0x00000001ff047819 */ /* 0x000fe20000011604 */
[----:B------:R-:W-:Y:S01]  /*0fa0*/  USHF.R.S32.HI UR5, URZ, 0x1f, UR4 ;  /* 0x0000001f3f057899 */ /* 0x000fe20008011404 */
[----:B------:R-:W3:Y:S01]  /*0fb0*/  LDC.64 R94, c[0x0][0x5c8] ;  /* 0x00017200ff5e7b82 */ /* 0x000ee20000000a00 */
[----:B------:R-:W-:Y:S01]  /*0fc0*/  LOP3.LUT R90, R3, 0x3, RZ, 0xc0, !PT ;  /* 0x00000003035a7812 */ /* 0x000fe200078ec0ff */
[----:B01----:R-:W-:Y:S01]  /*0fd0*/  IMAD.SHL.U32 R7, R14, 0x40, RZ ;  /* 0x000000400e077824 */ /* 0x003fe200078e00ff */
[----:B------:R-:W-:Y:S01]  /*0fe0*/  LOP3.LUT R0, R0, 0x7, RZ, 0xc0, !PT ;  /* 0x0000000700007812 */ /* 0x000fe200078ec0ff */
[----:B------:R-:W-:Y:S01]  /*0ff0*/  ULEA.HI UR5, UR5, UR4, URZ, 0x7 ;  /* 0x0000000405057291 */ /* 0x000fe2000f8f383f */
[----:B------:R-:W-:Y:S01]  /*1000*/  LOP3.LUT R23, R4, 0x30, RZ, 0xc0, !PT ;  /* 0x0000003004177812 */ /* 0x000fe200078ec0ff */
[----:B------:R-:W-:Y:S01]  /*1010*/  IMAD R90, R90, -0x2, R5 ;  /* 0xfffffffe5a5a7824 */ /* 0x000fe200078e0205 */
[--C-:B------:R-:W-:Y:S01]  /*1020*/  LOP3.LUT R22, R7, 0x40, R0.reuse, 0xe2, !PT ;  /* 0x0000004007167812 */ /* 0x100fe200078ee200 */
[----:B------:R-:W0:Y:S01]  /*1030*/  LDC R98, c[0x0][0x600] ;  /* 0x00018000ff627b82 */ /* 0x000e220000000800 */
[----:B------:R-:W-:Y:S01]  /*1040*/  IADD3 R5, RZ, -R23, -R0 ;  /* 0x80000017ff057210 */ /* 0x000fe20007ffe800 */
[----:B------:R-:W-:Y:S01]  /*1050*/  IMAD.MOV.U32 R0, RZ, RZ, -0x1 ;  /* 0xffffffffff007424 */ /* 0x000fe200078e00ff */
[----:B------:R-:W-:Y:S01]  /*1060*/  USHF.R.S32.HI UR43, URZ, 0x7, UR5 ;  /* 0x000000073f2b7899 */ /* 0x000fe20008011405 */
[----:B------:R-:W-:Y:S01]  /*1070*/  IMAD.MOV.U32 R4, RZ, RZ, 0x1 ;  /* 0x00000001ff047424 */ /* 0x000fe200078e00ff */
[C---:B------:R-:W-:Y:S01]  /*1080*/  LOP3.LUT R97, R3.reuse, 0x80, RZ, 0xc0, !PT ;  /* 0x0000008003617812 */ /* 0x040fe200078ec0ff */
[----:B------:R-:W-:Y:S01]  /*1090*/  IMAD R5, R14, -0x40, R5 ;  /* 0xffffffc00e057824 */ /* 0x000fe200078e0205 */
[----:B------:R-:W-:Y:S01]  /*10a0*/  UISETP.LT.AND UP0, UPT, UR43, 0x1, UPT ;  /* 0x000000012b00788c */ /* 0x000fe2000bf01270 */
[----:B--2---:R-:W-:Y:S01]  /*10b0*/  SHF.L.U32 R0, R0, R91, RZ ;  /* 0x0000005b00007219 */ /* 0x004fe200000006ff */
[----:B------:R-:W-:Y:S01]  /*10c0*/  ULDC UR4, c[0x0][0x284] ;  /* 0x0000a10000047ab9 */ /* 0x000fe20000000800 */
[----:B------:R-:W-:Y:S01]  /*10d0*/  LOP3.LUT R22, R22, R23, RZ, 0xfc, !PT ;  /* 0x0000001716167212 */ /* 0x000fe200078efcff */
[----:B------:R-:W-:Y:S01]  /*10e0*/  USEL UR44, UR43, 0x1, UP0 ;  /* 0x000000012b2c7887 */ /* 0x000fe20008000000 */
[----:B------:R-:W-:Y:S01]  /*10f0*/  SHF.L.U32 R91, R4, R91, RZ ;  /* 0x0000005b045b7219 */ /* 0x000fe200000006ff */
[----:B------:R-:W-:Y:S01]  /*1100*/  IMAD.SHL.U32 R96, R3, 0x2, RZ ;  /* 0x0000000203607824 */ /* 0x000fe200078e00ff */
[----:B------:R-:W-:Y:S01]  /*1110*/  LOP3.LUT R116, R18, 0x1, RZ, 0xfc, !PT ;  /* 0x0000000112747812 */ /* 0x000fe200078efcff */
[----:B------:R-:W-:Y:S01]  /*1120*/  VIADD R100, R5, UR4 ;  /* 0x0000000405647c36 */ /* 0x000fe20008000000 */
[C-C-:B---3--:R-:W-:Y:S01]  /*1130*/  SHF.L.U64.HI R92, R94.reuse, 0x7, R95.reuse ;  /* 0x000000075e5c7819 */ /* 0x148fe2000001025f */
[----:B------:R-:W-:Y:S01]  /*1140*/  IMAD.MOV.U32 R23, RZ, RZ, RZ ;  /* 0x000000ffff177224 */ /* 0x000fe200078e00ff */
[C---:B------:R-:W-:Y:S01]  /*1150*/  SHF.L.U64.HI R93, R94.reuse, 0x3, R95 ;  /* 0x000000035e5d7819 */ /* 0x040fe2000001025f */
[C---:B------:R-:W-:Y:S01]  /*1160*/  IMAD.SHL.U32 R95, R94.reuse, 0x80, RZ ;  /* 0x000000805e5f7824 */ /* 0x040fe200078e00ff */
[----:B------:R-:W-:Y:S01]  /*1170*/  SHF.R.U32.HI R97, RZ, 0x7, R97 ;  /* 0x00000007ff617819 */ /* 0x000fe20000011661 */
[----:B------:R-:W-:Y:S01]  /*1180*/  IMAD.SHL.U32 R94, R94, 0x8, RZ ;  /* 0x000000085e5e7824 */ /* 0x000fe200078e00ff */
[----:B------:R-:W-:Y:S01]  /*1190*/  LOP3.LUT R99, RZ, R0, RZ, 0x33, !PT ;  /* 0x00000000ff637212 */ /* 0x000fe200078e33ff */
[----:B------:R-:W-:Y:S01]  /*11a0*/  UIADD3 UR44, UR43, -UR44, URZ ;  /* 0x8000002c2b2c7290 */ /* 0x000fe2000fffe03f */
[----:B0-----:R-:W-:Y:S01]  /*11b0*/  VIADD R98, R98, 0xffffffff ;  /* 0xffffffff62627836 */ /* 0x001fe20000000000 */
[----:B------:R-:W-:Y:S01]  /*11c0*/  UMOV UR40, URZ ;  /* 0x0000003f00287c82 */ /* 0x000fe20008000000 */
[----:B------:R-:W-:-:S09]  /*11d0*/  UMOV UR42, URZ ;  /* 0x0000003f002a7c82 */ /* 0x000fd20008000000 */
.L_x_156:
[----:B0-----:R-:W0:Y:S01]  /*11e0*/  SHFL.IDX PT, R0, R97, RZ, 0x1f ;  /* 0x00001fff61007589 */ /* 0x001e2200000e0000 */
[----:B-1----:R-:W1:Y:S01]  /*11f0*/  S2UR UR7, SR_CgaCtaId ;  /* 0x00000000000779c3 */ /* 0x002e620000008800 */
[----:B------:R-:W-:Y:S01]  /*1200*/  UMOV UR6, 0x400 ;  /* 0x0000040000067882 */ /* 0x000fe20000000000 */
[----:B0-----:R-:W-:Y:S01]  /*1210*/  R2UR UR4, R0 ;  /* 0x00000000000472ca */ /* 0x001fe200000e0000 */
[----:B-1----:R-:W-:-:S12]  /*1220*/  ULEA UR46, UR7, UR6, 0x18 ;  /* 0x00000006072e7291 */ /* 0x002fd8000f8ec03f */
[----:B------:R-:W-:-:S04]  /*1230*/  ULEA.HI UR5, UR4, UR4, URZ, 0x1 ;  /* 0x0000000404057291 */ /* 0x000fc8000f8f083f */
[----:B------:R-:W-:-:S04]  /*1240*/  ULOP3.LUT UR5, UR5, 0x7fffe, URZ, 0xc0, !UPT ;  /* 0x0007fffe05057892 */ /* 0x000fc8000f8ec03f */
[----:B------:R-:W-:-:S03]  /*1250*/  UIADD3 UR5, UR4, -UR5, URZ ;  /* 0x8000000504057290 */ /* 0x000fc6000fffe03f */
[----:B------:R-:W-:Y:S01]  /*1260*/  ULDC UR4, c[0x0][0x28c] ;  /* 0x0000a30000047ab9 */ /* 0x000fe20000000800 */
[----:B------:R-:W-:Y:S01]  /*1270*/  ULEA UR5, UR5, UR46, 0xd ;  /* 0x0000002e05057291 */ /* 0x000fe2000f8e683f */
[----:B------:R-:W-:-:S03]  /*1280*/  ISETP.LT.AND P0, PT, RZ, UR4, PT ;  /* 0x00000004ff007c0c */ /* 0x000fc6000bf01270 */
[----:B------:R-:W-:-:S04]  /*1290*/  UIADD3 UR5, UR5, 0x100, URZ ;  /* 0x0000010005057890 */ /* 0x000fc8000fffe03f */
[----:B------:R-:W-:-:S04]  /*12a0*/  USHF.R.U32.HI UR5, URZ, 0x4, UR5 ;  /* 0x000000043f057899 */ /* 0x000fc80008011605 */
[----:B------:R-:W-:-:S04]  /*12b0*/  ULOP3.LUT UR5, UR5, 0x3fff, URZ, 0xc0, !UPT ;  /* 0x00003fff05057892 */ /* 0x000fc8000f8ec03f */
[----:B------:R-:W-:Y:S01]  /*12c0*/  ULOP3.LUT UR45, UR5, 0x10000, URZ, 0xfc, !UPT ;  /* 0x00010000052d7892 */ /* 0x000fe2000f8efc3f */
[----:B--2345:R-:W-:Y:S11]  /*12d0*/  @P0 BRA `(.L_x_13) ;  /* 0x0000000000400947 */ /* 0x03cff60003800000 */
[----:B------:R-:W-:Y:S01]  /*12e0*/  MOV R0, 0x0 ;  /* 0x0000000000007802 */ /* 0x000fe20000000f00 */
[----:B------:R-:W-:Y:S01]  /*12f0*/  ULDC.64 UR4, c[0x4][0x68] ;  /* 0x01001a0000047ab9 */ /* 0x000fe20000000a00 */
[----:B------:R-:W-:Y:S01]  /*1300*/  ULDC.64 UR6, c[0x4][0x8] ;  /* 0x0100020000067ab9 */ /* 0x000fe20000000a00 */
[----:B------:R-:W-:Y:S01]  /*1310*/  IMAD.U32 R4, RZ, RZ, UR4 ;  /* 0x00000004ff047e24 */ /* 0x000fe2000f8e00ff */
[----:B------:R0:W1:Y:S01]  /*1320*/  LDC.64 R14, c[0x4][R0] ;  /* 0x01000000000e7b82 */ /* 0x0000620000000a00 */
[----:B------:R-:W-:Y:S01]  /*1330*/  IMAD.U32 R5, RZ, RZ, UR5 ;  /* 0x00000005ff057e24 */ /* 0x000fe2000f8e00ff */
[----:B------:R-:W-:Y:S01]  /*1340*/  ULDC.64 UR4, c[0x4][0x70] ;  /* 0x01001c0000047ab9 */ /* 0x000fe20000000a00 */
[----:B------:R-:W-:Y:S02]  /*1350*/  IMAD.U32 R10, RZ, RZ, UR6 ;  /* 0x00000006ff0a7e24 */ /* 0x000fe4000f8e00ff */
[----:B------:R-:W-:Y:S02]  /*1360*/  IMAD.U32 R6, RZ, RZ, UR4 ;  /* 0x00000004ff067e24 */ /* 0x000fe4000f8e00ff */
[----:B------:R-:W-:-:S02]  /*1370*/  IMAD.U32 R7, RZ, RZ, UR5 ;  /* 0x00000005ff077e24 */ /* 0x000fc4000f8e00ff */
[----:B------:R-:W-:Y:S02]  /*1380*/  IMAD.U32 R11, RZ, RZ, UR7 ;  /* 0x00000007ff0b7e24 */ /* 0x000fe4000f8e00ff */
[----:B------:R-:W-:Y:S02]  /*1390*/  IMAD.MOV.U32 R8, RZ, RZ, 0x1e1 ;  /* 0x000001e1ff087424 */ /* 0x000fe400078e00ff */
[----:B------:R-:W-:Y:S02]  /*13a0*/  IMAD.MOV.U32 R12, RZ, RZ, 0x1 ;  /* 0x00000001ff0c7424 */ /* 0x000fe400078e00ff */
[----:B0-----:R-:W-:-:S07]  /*13b0*/  IMAD.MOV.U32 R13, RZ, RZ, RZ ;  /* 0x000000ffff0d7224 */ /* 0x001fce00078e00ff */
[----:B------:R-:W-:-:S07]  /*13c0*/  LEPC R20, `(.L_x_13) ;  /* 0x000000001014794e */ /* 0x000fce0000000000 */
[----:B-1---5:R-:W-:Y:S05]  /*13d0*/  CALL.ABS.NOINC R14 ;  /* 0x000000000e007343 */ /* 0x022fea0003c00000 */
.L_x_13:
[----:B------:R-:W-:-:S13]  /*13e0*/  ISETP.NE.AND P0, PT, R116, 0x3, PT ;  /* 0x000000037400780c */ /* 0x000fda0003f05270 */
[----:B------:R-:W-:Y:S05]  /*13f0*/  @!P0 BRA `(.L_x_14) ;  /* 0x0000000000048947 */ /* 0x000fea0003800000 */
[----:B------:R-:W-:Y:S01]  /*1400*/  BPT.TRAP 0x1 ;  /* 0x000000040000795c */ /* 0x000fe20000300000 */
.L_x_14:
[----:B------:R-:W-:Y:S02]  /*1410*/  IMAD.U32 R3, RZ, RZ, UR42 ;  /* 0x0000002aff037e24 */ /* 0x000fe4000f8e00ff */
[----:B------:R-:W-:-:S03]  /*1420*/  IMAD.U32 R0, RZ, RZ, UR40 ;  /* 0x00000028ff007e24 */ /* 0x000fc6000f8e00ff */
[----:B------:R-:W-:Y:S02]  /*1430*/  LEA R3, R3, UR46, 0x3 ;  /* 0x0000002e03037c11 */ /* 0x000fe4000f8e18ff */
[----:B------:R-:W-:-:S04]  /*1440*/  SHF.L.U32 R0, R0, 0x1f, RZ ;  /* 0x0000001f00007819 */ /* 0x000fc800000006ff */
[----:B------:R0:W1:Y:S01]  /*1450*/  SYNCS.PHASECHK.TRANS64.TRYWAIT P1, [R3+URZ], R0 ;  /* 0x00000000030075a7 */ /* 0x000062000802017f */
[----:B------:R-:W-:Y:S05]  /*1460*/  @!P0 BRA `(.L_x_15) ;  /* 0x0000000000048947 */ /* 0x000fea0003800000 */
[----:B------:R-:W-:Y:S01]  /*1470*/  BPT.TRAP 0x1 ;  /* 0x000000040000795c */ /* 0x000fe20000300000 */
.L_x_15:
[----:B------:R-:W-:-:S05]  /*1480*/  IMAD.U32 R4, RZ, RZ, UR44 ;  /* 0x0000002cff047e24 */ /* 0x000fca000f8e00ff */
[----:B------:R-:W-:Y:S01]  /*1490*/  ISETP.GE.AND P2, PT, R4, 0x1, PT ;  /* 0x000000010400780c */ /* 0x000fe20003f46270 */
[----:B-1----:R-:W-:-:S12]  /*14a0*/  @P1 BRA `(.L_x_16) ;  /* 0x0000000000081947 */ /* 0x002fd80003800000 */
[----:B------:R-:W1:Y:S02]  /*14b0*/  SYNCS.PHASECHK.TRANS64.TRYWAIT P1, [R3+URZ], R0 ;  /* 0x00000000030075a7 */ /* 0x000e64000802017f */
[----:B-1----:R-:W-:Y:S05]  /*14c0*/  @!P1 BRA `(.L_x_17) ;  /* 0x0000007800e09947 */ /* 0x002fea0003800000 */
.L_x_16:
[----:B------:R-:W-:Y:S05]  /*14d0*/  WARPSYNC.ALL ;  /* 0x0000000000007948 */ /* 0x000fea0003800000 */
[----:B------:R-:W-:Y:S01]  /*14e0*/  UIADD3 UR4, UR46, 0x30100, URZ ;  /* 0x000301002e047890 */ /* 0x000fe2000fffe03f */
[----:B------:R-:W-:Y:S01]  /*14f0*/  WARPGROUP.ARRIVE ;  /* 0x00000000000079c5 */ /* 0x000fe20000000000 */
[----:B------:R-:W-:Y:S02]  /*1500*/  ULEA UR6, UR42, UR45, 0xc ;  /* 0x0000002d2a067291 */ /* 0x000fe4000f8e603f */
[----:B------:R-:W-:Y:S01]  /*1510*/  USHF.R.U32.HI UR4, URZ, 0x4, UR4 ;  /* 0x000000043f047899 */ /* 0x000fe20008011604 */
[----:B------:R-:W-:Y:S01]  /*1520*/  UMOV UR13, 0x40000040 ;  /* 0x40000040000d7882 */ /* 0x000fe20000000000 */
[----:B------:R-:W-:-:S02]  /*1530*/  UMOV UR15, 0x40000040 ;  /* 0x40000040000f7882 */ /* 0x000fc40000000000 */
[----:B------:R-:W-:Y:S01]  /*1540*/  ULOP3.LUT UR4, UR4, 0x3fff, URZ, 0xc0, !UPT ;  /* 0x00003fff04047892 */ /* 0x000fe2000f8ec03f */
[----:B------:R-:W-:Y:S01]  /*1550*/  UMOV UR12, UR6 ;  /* 0x00000006000c7c82 */ /* 0x000fe20008000000 */
[----:B------:R-:W-:Y:S02]  /*1560*/  UIADD3 UR5, UR6, 0x400, URZ ;  /* 0x0000040006057890 */ /* 0x000fe4000fffe03f */
[----:B------:R-:W-:Y:S02]  /*1570*/  ULOP3.LUT UR8, UR4, 0x10000, URZ, 0xfc, !UPT ;  /* 0x0001000004087892 */ /* 0x000fe4000f8efc3f */
[----:B------:R-:W-:Y:S02]  /*1580*/  UIADD3 UR7, UR6, 0x806, URZ ;  /* 0x0000080606077890 */ /* 0x000fe4000fffe03f */
[----:B------:R-:W-:Y:S02]  /*1590*/  ULEA UR4, UR42, UR8, 0xa ;  /* 0x000000082a047291 */ /* 0x000fe4000f8e503f */
[----:B------:R-:W-:-:S02]  /*15a0*/  UIADD3 UR10, UR6, 0xc06, URZ ;  /* 0x00000c06060a7890 */ /* 0x000fc4000fffe03f */
[----:B------:R-:W-:-:S03]  /*15b0*/  UIADD3 UR9, UR4, 0x206, URZ ;  /* 0x0000020604097890 */ /* 0x000fc6000fffe03f */
[----:B------:R-:W-:Y:S02]  /*15c0*/  UMOV UR14, UR4 ;  /* 0x00000004000e7c82 */ /* 0x000fe40008000000 */
[----:B------:R-:W-:Y:S01]  /*15d0*/  HGMMA.64x64x16.F32.BF16 R56, gdesc[UR12], RZ, !UPT, gsb0 ;  /* 0x00e000000c3879f0 */ /* 0x000fe2000c0018ff */
[----:B------:R-:W-:Y:S01]  /*15e0*/  UMOV UR12, UR5 ;  /* 0x00000005000c7c82 */ /* 0x000fe20008000000 */
[----:B------:R-:W-:Y:S01]  /*15f0*/  UMOV UR13, 0x40000040 ;  /* 0x40000040000d7882 */ /* 0x000fe20000000000 */
[----:B------:R-:W-:Y:S01]  /*1600*/  UIADD3 UR5, UR6, 0x402, URZ ;  /* 0x0000040206057890 */ /* 0x000fe2000fffe03f */
[----:B------:R-:W-:Y:S02]  /*1610*/  WARPGROUP.DEPBAR.LE gsb0, 0x0 ;  /* 0x00008000000079c5 */ /* 0x000fe40000010000 */
[----:B------:R-:W-:-:S06]  /*1620*/  WARPGROUP.ARRIVE ;  /* 0x00000000000079c5 */ /* 0x000fcc0000000000 */
[----:B------:R-:W-:Y:S01]  /*1630*/  HGMMA.64x64x16.F32.BF16 R24, gdesc[UR12], RZ, !UPT, gsb0 ;  /* 0x00e000000c1879f0 */ /* 0x000fe2000c0018ff */
[----:B------:R-:W-:Y:S02]  /*1640*/  UIADD3 UR12, UR6, 0x2, URZ ;  /* 0x00000002060c7890 */ /* 0x000fe4000fffe03f */
[----:B------:R-:W-:Y:S01]  /*1650*/  UIADD3 UR14, UR4, 0x2, URZ ;  /* 0x00000002040e7890 */ /* 0x000fe2000fffe03f */
[----:B------:R-:W-:Y:S01]  /*1660*/  UMOV UR13, 0x40000040 ;  /* 0x40000040000d7882 */ /* 0x000fe20000000000 */
[----:B------:R-:W-:Y:S01]  /*1670*/  UMOV UR15, 0x40000040 ;  /* 0x40000040000f7882 */ /* 0x000fe20000000000 */
[----:B------:R-:W-:Y:S02]  /*1680*/  WARPGROUP.DEPBAR.LE gsb0, 0x0 ;  /* 0x00008000000079c5 */ /* 0x000fe40000010000 */
[----:B------:R-:W-:-:S06]  /*1690*/  WARPGROUP.ARRIVE ;  /* 0x00000000000079c5 */ /* 0x000fcc0000000000 */
[----:B------:R-:W-:Y:S01]  /*16a0*/  HGMMA.64x64x16.F32.BF16 R56, gdesc[UR12], R56, gsb0 ;  /* 0x00e000000c3879f0 */ /* 0x000fe20008001838 */
[----:B------:R-:W-:Y:S01]  /*16b0*/  UMOV UR12, UR5 ;  /* 0x00000005000c7c82 */ /* 0x000fe20008000000 */
[----:B------:R-:W-:Y:S01]  /*16c0*/  UMOV UR13, 0x40000040 ;  /* 0x40000040000d7882 */ /* 0x000fe20000000000 */
[----:B------:R-:W-:Y:S01]  /*16d0*/  UIADD3 UR5, UR6, 0x404, URZ ;  /* 0x0000040406057890 */ /* 0x000fe2000fffe03f */
[----:B------:R-:W-:Y:S02]  /*16e0*/  WARPGROUP.DEPBAR.LE gsb0, 0x0 ;  /* 0x00008000000079c5 */ /* 0x000fe40000010000 */
[----:B------:R-:W-:-:S06]  /*16f0*/  WARPGROUP.ARRIVE ;  /* 0x00000000000079c5 */ /* 0x000fcc0000000000 */
[----:B------:R-:W-:Y:S01]  /*1700*/  HGMMA.64x64x16.F32.BF16 R24, gdesc[UR12], R24, gsb0 ;  /* 0x00e000000c1879f0 */ /* 0x000fe20008001818 */
        /* <DEDUP_REMOVED lines=56> */
[----:B------:R-:W-:Y:S01]  /*1a90*/  UMOV UR4, UR7 ;  /* 0x0000000700047c82 */ /* 0x000fe20008000000 */
[----:B------:R-:W-:Y:S01]  /*1aa0*/  UMOV UR6, UR9 ;  /* 0x0000000900067c82 */ /* 0x000fe20008000000 */
[----:B------:R-:W-:Y:S01]  /*1ab0*/  UMOV UR7, 0x40000040 ;  /* 0x4000004000077882 */ /* 0x000fe20000000000 */
[----:B------:R-:W-:Y:S02]  /*1ac0*/  WARPGROUP.DEPBAR.LE gsb0, 0x0 ;  /* 0x00008000000079c5 */ /* 0x000fe40000010000 */
[----:B------:R-:W-:-:S06]  /*1ad0*/  WARPGROUP.ARRIVE ;  /* 0x00000000000079c5 */ /* 0x000fcc0000000000 */
[----:B------:R-:W-:Y:S01]  /*1ae0*/  HGMMA.64x64x16.F32.BF16 R56, gdesc[UR12], R56, gsb0 ;  /* 0x00e000000c3879f0 */ /* 0x000fe20008001838 */
[----:B------:R-:W-:Y:S01]  /*1af0*/  UMOV UR12, UR5 ;  /* 0x00000005000c7c82 */ /* 0x000fe20008000000 */
[----:B------:R-:W-:Y:S01]  /*1b00*/  UMOV UR13, 0x40000040 ;  /* 0x40000040000d7882 */ /* 0x000fe20000000000 */
[----:B------:R-:W-:Y:S01]  /*1b10*/  UMOV UR5, 0x40000040 ;  /* 0x4000004000057882 */ /* 0x000fe20000000000 */
[----:B------:R-:W-:Y:S02]  /*1b20*/  WARPGROUP.DEPBAR.LE gsb0, 0x0 ;  /* 0x00008000000079c5 */ /* 0x000fe40000010000 */
[----:B------:R-:W-:-:S06]  /*1b30*/  WARPGROUP.ARRIVE ;  /* 0x00000000000079c5 */ /* 0x000fcc0000000000 */
[----:B------:R-:W-:Y:S03]  /*1b40*/  HGMMA.64x64x16.F32.BF16 R24, gdesc[UR12], R24, gsb0 ;  /* 0x00e000000c1879f0 */ /* 0x000fe60008001818 */
[----:B------:R-:W-:Y:S02]  /*1b50*/  WARPGROUP.DEPBAR.LE gsb0, 0x0 ;  /* 0x00008000000079c5 */ /* 0x000fe40000010000 */
[----:B------:R-:W-:-:S06]  /*1b60*/  WARPGROUP.ARRIVE ;  /* 0x00000000000079c5 */ /* 0x000fcc0000000000 */
[----:B------:R-:W-:Y:S01]  /*1b70*/  HGMMA.64x64x16.F32.BF16 R56, gdesc[UR4], R56, gsb0 ;  /* 0x00e00000043879f0 */ /* 0x000fe20008001838 */
[----:B------:R-:W-:Y:S01]  /*1b80*/  UMOV UR4, UR10 ;  /* 0x0000000a00047c82 */ /* 0x000fe20008000000 */
[----:B------:R-:W-:Y:S01]  /*1b90*/  UMOV UR5, 0x40000040 ;  /* 0x4000004000057882 */ /* 0x000fe20000000000 */
[----:B------:R-:W-:Y:S02]  /*1ba0*/  WARPGROUP.DEPBAR.LE gsb0, 0x0 ;  /* 0x00008000000079c5 */ /* 0x000fe40000010000 */
[----:B------:R-:W-:-:S06]  /*1bb0*/  WARPGROUP.ARRIVE ;  /* 0x00000000000079c5 */ /* 0x000fcc0000000000 */
[----:B------:R-:W-:Y:S03]  /*1bc0*/  HGMMA.64x64x16.F32.BF16 R24, gdesc[UR4], R24, gsb0 ;  /* 0x00e00000041879f0 */ /* 0x000fe60008001818 */
[----:B------:R-:W-:Y:S02]  /*1bd0*/  WARPGROUP.DEPBAR.LE gsb0, 0x0 ;  /* 0x00008000000079c5 */ /* 0x000fe40000010000 */
[----:B------:R-:W-:Y:S05]  /*1be0*/  @!P2 BRA `(.L_x_18) ;  /* 0x00000008004ca947 */ /* 0x000fea0003800000 */
[----:B------:R-:W-:Y:S01]  /*1bf0*/  UIADD3 UR13, UR42, 0x1, URZ ;  /* 0x000000012a0d7890 */ /* 0x000fe2000fffe03f */
[----:B01----:R-:W-:Y:S01]  /*1c00*/  IMAD.U32 R0, RZ, RZ, UR44 ;  /* 0x0000002cff007e24 */ /* 0x003fe2000f8e00ff */
[----:B------:R-:W-:Y:S02]  /*1c10*/  UMOV UR9, UR42 ;  /* 0x0000002a00097c82 */ /* 0x000fe40008000000 */
[----:B------:R-:W-:-:S04]  /*1c20*/  UISETP.NE.AND UP0, UPT, UR13, 0x3, UPT ;  /* 0x000000030d00788c */ /* 0x000fc8000bf05270 */
[----:B------:R-:W-:Y:S02]  /*1c30*/  USEL UR4, URZ, 0x1, UP0 ;  /* 0x000000013f047887 */ /* 0x000fe40008000000 */
[----:B------:R-:W-:Y:S02]  /*1c40*/  USEL UR13, UR13, URZ, UP0 ;  /* 0x0000003f0d0d7287 */ /* 0x000fe40008000000 */
[----:B------:R-:W-:-:S06]  /*1c50*/  ULOP3.LUT UR4, UR40, UR4, URZ, 0x3c, !UPT ;  /* 0x0000000428047292 */ /* 0x000fcc000f8e3c3f */
[----:B------:R-:W-:-:S07]  /*1c60*/  IMAD.U32 R5, RZ, RZ, UR4 ;  /* 0x00000004ff057e24 */ /* 0x000fce000f8e00ff */
.L_x_25:
[----:B01----:R-:W-:Y:S05]  /*1c70*/  @!P0 BRA `(.L_x_19) ;  /* 0x0000000000048947 */ /* 0x003fea0003800000 */
[----:B------:R-:W-:Y:S01]  /*1c80*/  BPT.TRAP 0x1 ;  /* 0x000000040000795c */ /* 0x000fe20000300000 */
.L_x_19:
[----:B------:R-:W0:Y:S01]  /*1c90*/  S2UR UR4, SR_CgaCtaId ;  /* 0x00000000000479c3 */ /* 0x000e220000008800 */
[----:B------:R-:W-:Y:S01]  /*1ca0*/  UMOV UR10, 0x400 ;  /* 0x00000400000a7882 */ /* 0x000fe20000000000 */
[----:B------:R-:W-:Y:S01]  /*1cb0*/  SHF.L.U32 R3, R5, 0x1f, RZ ;  /* 0x0000001f05037819 */ /* 0x000fe200000006ff */
[----:B0-----:R-:W-:-:S04]  /*1cc0*/  ULEA UR10, UR4, UR10, 0x18 ;  /* 0x0000000a040a7291 */ /* 0x001fc8000f8ec03f */
[----:B------:R-:W-:-:S09]  /*1cd0*/  ULEA UR4, UR13, UR10, 0x3 ;  /* 0x0000000a0d047291 */ /* 0x000fd2000f8e183f */
[----:B------:R0:W1:Y:S01]  /*1ce0*/  SYNCS.PHASECHK.TRANS64.TRYWAIT P1, [UR4], R3 ;  /* 0x00000003ff0075a7 */ /* 0x0000620008020144 */
[----:B------:R-:W-:Y:S05]  /*1cf0*/  @!P0 BRA `(.L_x_20) ;  /* 0x0000000000048947 */ /* 0x000fea0003800000 */
[----:B------:R-:W-:Y:S01]  /*1d00*/  BPT.TRAP 0x1 ;  /* 0x000000040000795c */ /* 0x000fe20000300000 */
.L_x_20:
[----:B-1----:R-:W-:Y:S05]  /*1d10*/  @P1 BRA `(.L_x_21) ;  /* 0x0000000000081947 */ /* 0x002fea0003800000 */
[----:B------:R-:W1:Y:S02]  /*1d20*/  SYNCS.PHASECHK.TRANS64.TRYWAIT P1, [UR4], R3 ;  /* 0x00000003ff0075a7 */ /* 0x000e640008020144 */
[----:B-1----:R-:W-:Y:S05]  /*1d30*/  @!P1 BRA `(.L_x_22) ;  /* 0x0000007000d89947 */ /* 0x002fea0003800000 */
.L_x_21:
[----:B------:R-:W-:Y:S01]  /*1d40*/  ULEA UR12, UR13, UR8, 0xa ;  /* 0x000000080d0c7291 */ /* 0x000fe2000f8e503f */
[----:B------:R-:W-:Y:S01]  /*1d50*/  WARPGROUP.ARRIVE ;  /* 0x00000000000079c5 */ /* 0x000fe20000000000 */
[----:B------:R-:W-:Y:S01]  /*1d60*/  ULEA UR11, UR13, UR45, 0xc ;  /* 0x0000002d0d0b7291 */ /* 0x000fe2000f8e603f */
[----:B------:R-:W-:Y:S01]  /*1d70*/  UMOV UR7, 0x40000040 ;  /* 0x4000004000077882 */ /* 0x000fe20000000000 */
[----:B------:R-:W-:Y:S02]  /*1d80*/  UMOV UR5, 0x40000040 ;  /* 0x4000004000057882 */ /* 0x000fe40000000000 */
[----:B------:R-:W-:Y:S01]  /*1d90*/  UIADD3 UR14, UR11, 0x400, URZ ;  /* 0x000004000b0e7890 */ /* 0x000fe2000fffe03f */
[----:B------:R-:W-:Y:S02]  /*1da0*/  UMOV UR6, UR12 ;  /* 0x0000000c00067c82 */ /* 0x000fe40008000000 */
[----:B------:R-:W-:Y:S02]  /*1db0*/  UMOV UR4, UR11 ;  /* 0x0000000b00047c82 */ /* 0x000fe40008000000 */
[----:B------:R-:W-:Y:S01]  /*1dc0*/  HGMMA.64x64x16.F32.BF16 R56, gdesc[UR4], R56, gsb0 ;  /* 0x00e00000043879f0 */ /* 0x000fe20008001838 */
[----:B------:R-:W-:Y:S01]  /*1dd0*/  UMOV UR5, 0x40000040 ;  /* 0x4000004000057882 */ /* 0x000fe20000000000 */
[----:B------:R-:W-:Y:S01]  /*1de0*/  UMOV UR4, UR14 ;  /* 0x0000000e00047c82 */ /* 0x000fe20008000000 */
[----:B------:R-:W-:Y:S01]  /*1df0*/  UIADD3 UR14, UR11, 0x402, URZ ;  /* 0x000004020b0e7890 */ /* 0x000fe2000fffe03f */
[----:B------:R-:W-:-:S02]  /*1e00*/  WARPGROUP.DEPBAR.LE gsb0, 0x0 ;  /* 0x00008000000079c5 */ /* 0x000fc40000010000 */
        /* <DEDUP_REMOVED lines=76> */
[----:B------:R-:W-:Y:S02]  /*22d0*/  WARPGROUP.DEPBAR.LE gsb0, 0x0 ;  /* 0x00008000000079c5 */ /* 0x000fe40000010000 */
[----:B------:R-:W-:-:S06]  /*22e0*/  WARPGROUP.ARRIVE ;  /* 0x00000000000079c5 */ /* 0x000fcc0000000000 */
[----:B------:R-:W-:Y:S01]  /*22f0*/  HGMMA.64x64x16.F32.BF16 R24, gdesc[UR4], R24, gsb0 ;  /* 0x00e00000041879f0 */ /* 0x000fe20008001818 */
[----:B------:R-:W-:Y:S02]  /*2300*/  UIADD3 UR6, UR12, 0x206, URZ ;  /* 0x000002060c067890 */ /* 0x000fe4000fffe03f */
[----:B------:R-:W-:Y:S01]  /*2310*/  UIADD3 UR4, UR11, 0x806, URZ ;  /* 0x000008060b047890 */ /* 0x000fe2000fffe03f */
[----:B------:R-:W-:Y:S01]  /*2320*/  UMOV UR7, 0x40000040 ;  /* 0x4000004000077882 */ /* 0x000fe20000000000 */
[----:B------:R-:W-:Y:S01]  /*2330*/  UMOV UR5, 0x40000040 ;  /* 0x4000004000057882 */ /* 0x000fe20000000000 */
[----:B------:R-:W-:Y:S01]  /*2340*/  UIADD3 UR11, UR11, 0xc06, URZ ;  /* 0x00000c060b0b7890 */ /* 0x000fe2000fffe03f */
        /* <DEDUP_REMOVED lines=10> */
[----:B------:R-:W-:Y:S01]  /*23f0*/  BPT.TRAP 0x1 ;  /* 0x000000040000795c */ /* 0x000fe20000300000 */
.L_x_23:
[----:B------:R-:W-:Y:S01]  /*2400*/  ULEA UR10, UR9, UR10, 0x3 ;  /* 0x0000000a090a7291 */ /* 0x000fe2000f8e183f */
[----:B------:R-:W-:-:S03]  /*2410*/  ISETP.GT.U32.AND P1, PT, R18, 0x1, PT ;  /* 0x000000011200780c */ /* 0x000fc60003f24070 */
[----:B------:R-:W-:-:S04]  /*2420*/  UIADD3 UR10, UR10, 0x18, URZ ;  /* 0x000000180a0a7890 */ /* 0x000fc8000fffe03f */
[----:B------:R-:W-:-:S09]  /*2430*/  UPRMT UR10, URZ, 0x654, UR10 ;  /* 0x000006543f0a7896 */ /* 0x000fd2000800000a */
[----:B------:R-:W-:Y:S01]  /*2440*/  SYNCS.ARRIVE.TRANS64.RED.A1T0 RZ, [UR10], RZ ;  /* 0x000000ffffff79a7 */ /* 0x000fe2000810040a */
[----:B------:R-:W-:Y:S05]  /*2450*/  @P1 BRA `(.L_x_24) ;  /* 0x0000000000041947 */ /* 0x000fea0003800000 */
[----:B------:R-:W-:Y:S01]  /*2460*/  BPT.TRAP 0x1 ;  /* 0x000000040000795c */ /* 0x000fe20000300000 */
.L_x_24:
[----:B------:R-:W-:Y:S01]  /*2470*/  UIADD3 UR13, UR13, 0x1, URZ ;  /* 0x000000010d0d7890 */ /* 0x000fe2000fffe03f */
[C---:B------:R-:W-:Y:S01]  /*2480*/  ISETP.GT.AND P1, PT, R0.reuse, 0x1, PT ;  /* 0x000000010000780c */ /* 0x040fe20003f24270 */
[----:B------:R-:W-:Y:S01]  /*2490*/  UIADD3 UR9, UR9, 0x1, URZ ;  /* 0x0000000109097890 */ /* 0x000fe2000fffe03f */
[----:B------:R-:W-:Y:S01]  /*24a0*/  VIADD R0, R0, 0xffffffff ;  /* 0xffffffff00007836 */ /* 0x000fe20000000000 */
[----:B------:R-:W-:Y:S02]  /*24b0*/  UISETP.NE.AND UP0, UPT, UR13, 0x3, UPT ;  /* 0x000000030d00788c */ /* 0x000fe4000bf05270 */
[----:B------:R-:W-:Y:S02]  /*24c0*/  UISETP.NE.AND UP1, UPT, UR9, 0x3, UPT ;  /* 0x000000030900788c */ /* 0x000fe4000bf25270 */
[----:B------:R-:W-:Y:S02]  /*24d0*/  USEL UR4, URZ, 0x1, UP0 ;  /* 0x000000013f047887 */ /* 0x000fe40008000000 */
[----:B------:R-:W-:-:S02]  /*24e0*/  USEL UR13, UR13, URZ, UP0 ;  /* 0x0000003f0d0d7287 */ /* 0x000fc40008000000 */
[----:B------:R-:W-:Y:S02]  /*24f0*/  USEL UR9, UR9, URZ, UP1 ;  /* 0x0000003f09097287 */ /* 0x000fe40008800000 */
[----:B------:R-:W-:Y:S01]  /*2500*/  LOP3.LUT R5, R5, UR4, RZ, 0x3c, !PT ;  /* 0x0000000405057c12 */ /* 0x000fe2000f8e3cff */
[----:B------:R-:W-:Y:S09]  /*2510*/  @P1 BRA `(.L_x_25) ;  /* 0xfffffff400d41947 */ /* 0x000ff2000383ffff */
.L_x_18:
[----:B01----:R-:W0:Y:S02]  /*2520*/  LDC R0, c[0x0][0x28c] ;  /* 0x0000a300ff007b82 */ /* 0x003e240000000800 */
[----:B0-----:R-:W-:-:S13]  /*2530*/  ISETP.GE.AND P1, PT, R0, 0x1, PT ;  /* 0x000000010000780c */ /* 0x001fda0003f26270 */
[----:B------:R-:W-:Y:S05]  /*2540*/  @!P1 BRA `(.L_x_26) ;  /* 0x0000000000409947 */ /* 0x000fea0003800000 */
[----:B------:R-:W-:Y:S05]  /*2550*/  @!P0 BRA `(.L_x_27) ;  /* 0x0000000000048947 */ /* 0x000fea0003800000 */
[----:B------:R-:W-:Y:S01]  /*2560*/  BPT.TRAP 0x1 ;  /* 0x000000040000795c */ /* 0x000fe20000300000 */
.L_x_27:
[----:B------:R-:W0:Y:S01]  /*2570*/  S2UR UR7, SR_CgaCtaId ;  /* 0x00000000000779c3 */ /* 0x000e220000008800 */
[----:B------:R-:W-:Y:S01]  /*2580*/  UIADD3 UR6, UR44, UR42, URZ ;  /* 0x0000002a2c067290 */ /* 0x000fe2000fffe03f */
[----:B------:R-:W-:-:S03]  /*2590*/  ISETP.GT.U32.AND P0, PT, R18, 0x1, PT ;  /* 0x000000011200780c */ /* 0x000fc60003f04070 */
[----:B------:R-:W-:-:S04]  /*25a0*/  UIMAD.WIDE.U32 UR4, UR6, -0x55555555, URZ ;  /* 0xaaaaaaab060478a5 */ /* 0x000fc8000f8e003f */
[----:B------:R-:W-:-:S03]  /*25b0*/  USHF.R.U32.HI UR4, URZ, 0x1, UR5 ;  /* 0x000000013f047899 */ /* 0x000fc60008011605 */
[----:B------:R-:W-:Y:S01]  /*25c0*/  UMOV UR5, 0x400 ;  /* 0x0000040000057882 */ /* 0x000fe20000000000 */
[----:B------:R-:W-:Y:S02]  /*25d0*/  UIMAD UR6, UR4, -0x3, UR6 ;  /* 0xfffffffd040678a4 */ /* 0x000fe4000f8e0206 */
[----:B0-----:R-:W-:-:S04]  /*25e0*/  ULEA UR5, UR7, UR5, 0x18 ;  /* 0x0000000507057291 */ /* 0x001fc8000f8ec03f */
[----:B------:R-:W-:-:S04]  /*25f0*/  ULEA UR6, UR6, UR5, 0x3 ;  /* 0x0000000506067291 */ /* 0x000fc8000f8e183f */
[----:B------:R-:W-:-:S04]  /*2600*/  UIADD3 UR6, UR6, 0x18, URZ ;  /* 0x0000001806067890 */ /* 0x000fc8000fffe03f */
[----:B------:R-:W-:-:S09]  /*2610*/  UPRMT UR6, URZ, 0x654, UR6 ;  /* 0x000006543f067896 */ /* 0x000fd20008000006 */
[----:B------:R-:W-:Y:S01]  /*2620*/  SYNCS.ARRIVE.TRANS64.RED.A1T0 RZ, [UR6], RZ ;  /* 0x000000ffffff79a7 */ /* 0x000fe20008100406 */
[----:B------:R-:W-:Y:S05]  /*2630*/  @P0 BRA `(.L_x_26) ;  /* 0x0000000000040947 */ /* 0x000fea0003800000 */
[----:B------:R-:W-:Y:S01]  /*2640*/  BPT.TRAP 0x1 ;  /* 0x000000040000795c */ /* 0x000fe20000300000 */
.L_x_26:
[----:B------:R-:W-:Y:S01]  /*2650*/  IMAD.SHL.U32 R101, R101, 0x40, RZ ;  /* 0x0000004065657824 */ /* 0x000fe200078e00ff */
[----:B------:R-:W-:Y:S01]  /*2660*/  UIADD3 UR42, UR43, UR42, URZ ;  /* 0x0000002a2b2a7290 */ /* 0x000fe2000fffe03f */
[----:B------:R-:W-:Y:S01]  /*2670*/  SHF.R.S32.HI R11, RZ, 0x1f, R19 ;  /* 0x0000001fff0b7819 */ /* 0x000fe20000011413 */
[----:B------:R-:W-:Y:S01]  /*2680*/  UISETP.GE.U32.AND UP1, UPT, UR43, 0x3, UPT ;  /* 0x000000032b00788c */ /* 0x000fe2000bf26070 */
[----:B------:R-:W-:Y:S01]  /*2690*/  IMAD.SHL.U32 R3, R109, 0x100, RZ ;  /* 0x000001006d037824 */ /* 0x000fe200078e00ff */
[----:B------:R-:W-:Y:S01]  /*26a0*/  ULDC UR7, c[0x0][0x288] ;  /* 0x0000a20000077ab9 */ /* 0x000fe20000000800 */
[C---:B------:R-:W-:Y:S01]  /*26b0*/  LOP3.LUT R8, R101.reuse, 0x6, R96, 0xf8, !PT ;  /* 0x0000000665087812 */ /* 0x040fe200078ef860 */
[----:B------:R-:W-:Y:S01]  /*26c0*/  UISETP.GT.U32.AND UP0, UPT, UR42, 0x2, UPT ;  /* 0x000000022a00788c */ /* 0x000fe2000bf04070 */
[----:B------:R-:W-:Y:S01]  /*26d0*/  ISETP.GE.AND P0, PT, R101, UR7, PT ;  /* 0x0000000765007c0c */ /* 0x000fe2000bf06270 */
[----:B------:R-:W-:Y:S01]  /*26e0*/  ULDC.64 UR4, c[0x0][0x5d0] ;  /* 0x0001740000047ab9 */ /* 0x000fe20000000a00 */
[--C-:B------:R-:W-:Y:S01]  /*26f0*/  SHF.R.S32.HI R9, RZ, 0x1f, R8.reuse ;  /* 0x0000001fff097819 */ /* 0x100fe20000011408 */
[----:B------:R-:W-:Y:S01]  /*2700*/  ULDC UR10, c[0x0][0x284] ;  /* 0x0000a100000a7ab9 */ /* 0x000fe20000000800 */
[----:B------:R-:W-:Y:S01]  /*2710*/  IMAD R0, R11, UR4, RZ ;  /* 0x000000040b007c24 */ /* 0x000fe2000f8e02ff */
[----:B------:R-:W-:Y:S01]  /*2720*/  UISETP.LT.U32.AND UP0, UPT, UR43, 0x3, UP0 ;  /* 0x000000032b00788c */ /* 0x000fe20008701070 */
[----:B------:R-:W-:Y:S01]  /*2730*/  ISETP.GE.OR P0, PT, R3, UR10, P0 ;  /* 0x0000000a03007c0c */ /* 0x000fe20008706670 */
[----:B------:R-:W-:Y:S01]  /*2740*/  IMAD.WIDE.U32 R4, R19, UR4, R8 ;  /* 0x0000000413047c25 */ /* 0x000fe2000f8e0008 */
[----:B------:R-:W-:Y:S01]  /*2750*/  ULDC.64 UR8, c[0x0][0x5c8] ;  /* 0x0001720000087ab9 */ /* 0x000fe20000000a00 */
[----:B------:R-:W-:-:S02]  /*2760*/  USEL UR6, URZ, 0x1, !UP0 ;  /* 0x000000013f067887 */ /* 0x000fc4000c000000 */
[----:B------:R-:W-:Y:S01]  /*2770*/  IMAD R7, R19, UR5, R0 ;  /* 0x0000000513077c24 */ /* 0x000fe2000f8e0200 */
[----:B------:R-:W-:Y:S01]  /*2780*/  @UP1 UIMAD.WIDE.U32 UR4, UR42, -0x55555555, URZ ;  /* 0xaaaaaaab2a0418a5 */ /* 0x000fe2000f8e003f */
[----:B------:R-:W-:Y:S01]  /*2790*/  IMAD.WIDE R108, R109, 0x100, R22 ;  /* 0x000001006d6c7825 */ /* 0x000fe200078e0216 */
[----:B------:R-:W-:Y:S02]  /*27a0*/  ULOP3.LUT UR40, UR40, UR6, URZ, 0x3c, !UPT ;  /* 0x0000000628287292 */ /* 0x000fe4000f8e3c3f */
[----:B------:R-:W-:Y:S01]  /*27b0*/  @UP1 USHF.R.U32.HI UR4, URZ, 0x1, UR5 ;  /* 0x000000013f041899 */ /* 0x000fe20008011605 */
[----:B------:R-:W-:Y:S02]  /*27c0*/  IMAD.IADD R5, R5, 0x1, R7 ;  /* 0x0000000105057824 */ /* 0x000fe400078e0207 */
[----:B------:R-:W-:Y:S01]  /*27d0*/  IMAD R7, R109, UR8, RZ ;  /* 0x000000086d077c24 */ /* 0x000fe2000f8e02ff */
[----:B------:R-:W-:Y:S01]  /*27e0*/  @UP1 ULOP3.LUT UR40, UR40, 0x1, UR4, 0x78, !UPT ;  /* 0x0000000128281892 */ /* 0x000fe2000f8e7804 */
[----:B------:R-:W-:-:S04]  /*27f0*/  IMAD.WIDE.U32 R112, R108, UR8, R4 ;  /* 0x000000086c707c25 */ /* 0x000fc8000f8e0004 */
[----:B------:R-:W-:Y:S02]  /*2800*/  IMAD R7, R108, UR9, R7 ;  /* 0x000000096c077c24 */ /* 0x000fe4000f8e0207 */
[----:B------:R-:W-:Y:S01]  /*2810*/  IMAD.MOV.U32 R0, RZ, RZ, -0x1 ;  /* 0xffffffffff007424 */ /* 0x000fe200078e00ff */
[----:B------:R-:W-:Y:S06]  /*2820*/  @P0 BRA `(.L_x_28) ;  /* 0x0000004c00000947 */ /* 0x000fec0003800000 */
[----:B-----5:R-:W-:Y:S01]  /*2830*/  FSETP.NEU.AND P1, PT, R89, RZ, PT ;  /* 0x000000ff5900720b */ /* 0x020fe20003f2d000 */
[----:B------:R-:W-:Y:S01]  /*2840*/  IMAD.IADD R4, R90, 0x1, -R101 ;  /* 0x000000015a047824 */ /* 0x000fe200078e0a65 */
[----:B------:R-:W-:Y:S01]  /*2850*/  BSSY B0, `(.L_x_28) ;  /* 0x00004bd000007945 */ /* 0x000fe20003800000 */
[----:B------:R-:W-:Y:S02]  /*2860*/  IMAD.IADD R3, R100, 0x1, -R3 ;  /* 0x0000000164037824 */ /* 0x000fe400078e0a03 */
[----:B------:R-:W-:Y:S01]  /*2870*/  IMAD.IADD R105, R113, 0x1, R7 ;  /* 0x0000000171697824 */ /* 0x000fe200078e0207 */
[----:B------:R-:W-:-:S04]  /*2880*/  ISETP.GT.AND P6, PT, R4, RZ, PT ;  /* 0x000000ff0400720c */ /* 0x000fc80003fc4270 */
[----:B------:R-:W-:-:S03]  /*2890*/  ISETP.GT.AND P0, PT, R3, RZ, P6 ;  /* 0x000000ff0300720c */ /* 0x000fc60003704270 */
[----:B------:R-:W-:Y:S10]  /*28a0*/  @!P1 BRA `(.L_x_29) ;  /* 0x0000003400709947 */ /* 0x000ff40003800000 */
[----:B------:R-:W0:Y:S01]  /*28b0*/  LDC.64 R14, c[0x0][0x5b8] ;  /* 0x00016e00ff0e7b82 */ /* 0x000e220000000a00 */
[----:B------:R-:W-:-:S07]  /*28c0*/  ULDC.64 UR4, c[0x0][0x5c0] ;  /* 0x0001700000047ab9 */ /* 0x000fce0000000a00 */
[----:B------:R-:W1:Y:S08]  /*28d0*/  LDC.64 R106, c[0x0][0x5b0] ;  /* 0x00016c00ff6a7b82 */ /* 0x000e700000000a00 */
[----:B------:R-:W2:Y:S01]  /*28e0*/  LDC.64 R12, c[0x0][0x5a8] ;  /* 0x00016a00ff0c7b82 */ /* 0x000ea20000000a00 */
[-C--:B0-----:R-:W-:Y:S02]  /*28f0*/  IMAD R6, R11, R14.reuse, RZ ;  /* 0x0000000e0b067224 */ /* 0x081fe400078e02ff */
[----:B------:R-:W-:-:S04]  /*2900*/  IMAD.WIDE.U32 R20, R19, R14, R8 ;  /* 0x0000000e13147225 */ /* 0x000fc800078e0008 */
[----:B------:R-:W-:Y:S02]  /*2910*/  IMAD R101, R19, R15, R6 ;  /* 0x0000000f13657224 */ /* 0x000fe400078e0206 */
[-C--:B-1----:R-:W-:Y:S02]  /*2920*/  IMAD R5, R109, R106.reuse, RZ ;  /* 0x0000006a6d057224 */ /* 0x082fe400078e02ff */
[----:B------:R-:W-:Y:S02]  /*2930*/  IMAD.IADD R103, R21, 0x1, R101 ;  /* 0x0000000115677824 */ /* 0x000fe400078e0265 */
[----:B------:R-:W-:Y:S02]  /*2940*/  IMAD.MOV.U32 R102, RZ, RZ, R20 ;  /* 0x000000ffff667224 */ /* 0x000fe400078e0014 */
[C---:B------:R-:W-:Y:S02]  /*2950*/  IMAD R119, R108.reuse, R107, R5 ;  /* 0x0000006b6c777224 */ /* 0x040fe400078e0205 */
[----:B------:R-:W-:-:S04]  /*2960*/  IMAD.WIDE.U32 R6, R108, R106, R102 ;  /* 0x0000006a6c067225 */ /* 0x000fc800078e0066 */
[----:B------:R-:W-:Y:S01]  /*2970*/  IMAD.IADD R5, R7, 0x1, R119 ;  /* 0x0000000107057824 */ /* 0x000fe200078e0277 */
[----:B--2---:R-:W-:-:S04]  /*2980*/  LEA R10, P1, R6, R12, 0x1 ;  /* 0x0000000c060a7211 */ /* 0x004fc800078208ff */
[----:B------:R-:W-:-:S05]  /*2990*/  LEA.HI.X R11, R6, R13, R5, 0x1, P1 ;  /* 0x0000000d060b7211 */ /* 0x000fca00008f0c05 */
[----:B------:R-:W2:Y:S01]  /*29a0*/  @P0 LDG.E.LTC128B.U16 R5, desc[UR36][R10.64] ;  /* 0x000000240a050981 */ /* 0x000ea2000c1e1520 */
[----:B------:R-:W-:Y:S01]  /*29b0*/  ISETP.GT.AND P4, PT, R4, 0x1, PT ;  /* 0x000000010400780c */ /* 0x000fe20003f84270 */
[----:B------:R-:W-:Y:S01]  /*29c0*/  IMAD.WIDE.U32 R6, R108, R106, R8 ;  /* 0x0000006a6c067225 */ /* 0x000fe200078e0008 */
[----:B------:R-:W-:Y:S01]  /*29d0*/  BSSY B1, `(.L_x_30) ;  /* 0x0000013000017945 */ /* 0x000fe20003800000 */
[----:B------:R-:W-:Y:S02]  /*29e0*/  SHF.L.U64.HI R113, R106, 0x3, R107 ;  /* 0x000000036a717819 */ /* 0x000fe4000001026b */
[----:B------:R-:W-:Y:S01]  /*29f0*/  IMAD.IADD R7, R119, 0x1, R7 ;  /* 0x0000000177077824 */ /* 0x000fe200078e0207 */
[----:B------:R-:W-:Y:S01]  /*2a00*/  P2R R117, PR, RZ, 0x10 ;  /* 0x00000010ff757803 */ /* 0x000fe20000000000 */
[----:B------:R-:W-:-:S04]  /*2a10*/  IMAD.WIDE.U32 R110, R19, R14, R6 ;  /* 0x0000000e136e7225 */ /* 0x000fc800078e0006 */
[----:B------:R-:W-:Y:S01]  /*2a20*/  IMAD.IADD R7, R101, 0x1, R111 ;  /* 0x0000000165077824 */ /* 0x000fe200078e026f */
[----:B------:R-:W-:-:S04]  /*2a30*/  LEA R6, P2, R110, R12, 0x1 ;  /* 0x0000000c6e067211 */ /* 0x000fc800078408ff */
[----:B------:R-:W-:Y:S01]  /*2a40*/  LEA.HI.X R7, R110, R13, R7, 0x1, P2 ;  /* 0x0000000d6e077211 */ /* 0x000fe200010f0c07 */
[----:B--2---:R-:W-:-:S04]  /*2a50*/  IMAD.U32 R104, R5, 0x10000, RZ ;  /* 0x0001000005687824 */ /* 0x004fc800078e00ff */
[----:B------:R-:W-:Y:S01]  /*2a60*/  FMUL R15, R104, R89 ;  /* 0x00000059680f7220 */ /* 0x000fe20000400000 */
[----:B------:R-:W-:-:S03]  /*2a70*/  LEA R104, P1, R112, UR4, 0x1 ;  /* 0x0000000470687c11 */ /* 0x000fc6000f8208ff */
[----:B------:R-:W-:Y:S01]  /*2a80*/  FFMA R15, R56, R88, R15 ;  /* 0x00000058380f7223 */ /* 0x000fe2000000000f */
[----:B------:R-:W-:Y:S01]  /*2a90*/  LEA.HI.X R105, R112, UR5, R105, 0x1, P1 ;  /* 0x0000000570697c11 */ /* 0x000fe200088f0c69 */
[----:B------:R-:W-:Y:S01]  /*2aa0*/  IMAD.SHL.U32 R112, R106, 0x8, RZ ;  /* 0x000000086a707824 */ /* 0x000fe200078e00ff */
[----:B------:R-:W-:Y:S02]  /*2ab0*/  ISETP.GT.AND P1, PT, R3, RZ, P4 ;  /* 0x000000ff0300720c */ /* 0x000fe40002724270 */
[----:B------:R-:W-:-:S05]  /*2ac0*/  F2FP.BF16.F32.PACK_AB R15, RZ, R15 ;  /* 0x0000000fff0f723e */ /* 0x000fca00000010ff */
[----:B------:R0:W-:Y:S06]  /*2ad0*/  @P0 STG.E.U16 desc[UR36][R104.64], R15 ;  /* 0x0000000f68000986 */ /* 0x0001ec000c101524 */
[----:B------:R-:W-:Y:S05]  /*2ae0*/  @!P1 BRA `(.L_x_31) ;  /* 0x0000000000049947 */ /* 0x000fea0003800000 */
[----:B------:R1:W5:Y:S02]  /*2af0*/  LDG.E.LTC128B.U16 R5, desc[UR36][R6.64+0x2] ;  /* 0x0000022406057981 */ /* 0x000364000c1e1520 */
.L_x_31:
[----:B------:R-:W-:Y:S05]  /*2b00*/  BSYNC B1 ;  /* 0x0000000000017941 */ /* 0x000fea0003800000 */
.L_x_30:
[----:B-----5:R-:W-:Y:S01]  /*2b10*/  IMAD.U32 R10, R5, 0x10000, RZ ;  /* 0x00010000050a7824 */ /* 0x020fe200078e00ff */
[----:B------:R-:W-:Y:S01]  /*2b20*/  ISETP.GT.AND P0, PT, R3, 0x8, P6 ;  /* 0x000000080300780c */ /* 0x000fe20003704270 */
[----:B------:R-:W-:Y:S01]  /*2b30*/  IMAD.WIDE.U32 R114, R108, R106, R112 ;  /* 0x0000006a6c727225 */ /* 0x000fe200078e0070 */
[----:B0-----:R-:W-:-:S03]  /*2b40*/  PRMT R15, R5, 0x7610, R15 ;  /* 0x00007610050f7816 */ /* 0x001fc6000000000f */
[----:B------:R-:W-:Y:S01]  /*2b50*/  FMUL R10, R10, R89 ;  /* 0x000000590a0a7220 */ /* 0x000fe20000400000 */
[----:B------:R-:W-:Y:S01]  /*2b60*/  IMAD.IADD R119, R119, 0x1, R115 ;  /* 0x0000000177777824 */ /* 0x000fe200078e0273 */
[----:B------:R-:W-:Y:S02]  /*2b70*/  IADD3 R11, P2, R20, R114, RZ ;  /* 0x00000072140b7210 */ /* 0x000fe40007f5e0ff */
[----:B------:R-:W-:-:S03]  /*2b80*/  FFMA R57, R57, R88, R10 ;  /* 0x0000005839397223 */ /* 0x000fc6000000000a */
[----:B------:R-:W-:Y:S01]  /*2b90*/  IMAD.X R56, R119, 0x1, R103, P2 ;  /* 0x0000000177387824 */ /* 0x000fe200010e0667 */
[C---:B------:R-:W-:Y:S02]  /*2ba0*/  LEA R10, P2, R11.reuse, R12, 0x1 ;  /* 0x0000000c0b0a7211 */ /* 0x040fe400078408ff */
[----:B------:R-:W-:Y:S02]  /*2bb0*/  F2FP.BF16.F32.PACK_AB R57, RZ, R57 ;  /* 0x00000039ff39723e */ /* 0x000fe400000010ff */
[----:B------:R-:W-:Y:S01]  /*2bc0*/  LEA.HI.X R11, R11, R13, R56, 0x1, P2 ;  /* 0x0000000d0b0b7211 */ /* 0x000fe200010f0c38 */
[----:B------:R-:W-:Y:S01]  /*2bd0*/  @P1 IMAD.MOV.U32 R56, RZ, RZ, R104 ;  /* 0x000000ffff381224 */ /* 0x000fe200078e0068 */
[----:B------:R-:W-:Y:S01]  /*2be0*/  PRMT R111, R57, 0x7610, R111 ;  /* 0x00007610396f7816 */ /* 0x000fe2000000006f */
[----:B------:R-:W-:-:S05]  /*2bf0*/  @P1 IMAD.MOV.U32 R57, RZ, RZ, R105 ;  /* 0x000000ffff391224 */ /* 0x000fca00078e0069 */
[----:B------:R0:W-:Y:S04]  /*2c00*/  @P1 STG.E.U16 desc[UR36][R56.64+0x2], R111 ;  /* 0x0000026f38001986 */ /* 0x0001e8000c101524 */
[----:B------:R-:W2:Y:S01]  /*2c10*/  @P0 LDG.E.LTC128B.U16 R15, desc[UR36][R10.64] ;  /* 0x000000240a0f0981 */ /* 0x000ea2000c1e1520 */
[----:B------:R-:W-:Y:S01]  /*2c20*/  IADD3 R114, P1, R8, R114, RZ ;  /* 0x0000007208727210 */ /* 0x000fe20007f3e0ff */
[----:B------:R-:W-:Y:S01]  /*2c30*/  BSSY B1, `(.L_x_32) ;  /* 0x0000012000017945 */ /* 0x000fe20003800000 */
[----:B------:R-:W-:-:S03]  /*2c40*/  SHF.L.U64.HI R121, R94, 0x1, R93 ;  /* 0x000000015e797819 */ /* 0x000fc6000001025d */
[----:B------:R-:W-:Y:S01]  /*2c50*/  IMAD.X R115, R9, 0x1, R119, P1 ;  /* 0x0000000109737824 */ /* 0x000fe200008e0677 */
[----:B------:R-:W-:Y:S01]  /*2c60*/  ISETP.GT.AND P1, PT, R3, 0x8, P4 ;  /* 0x000000080300780c */ /* 0x000fe20002724270 */
[----:B------:R-:W-:Y:S02]  /*2c70*/  IMAD.SHL.U32 R119, R94, 0x2, RZ ;  /* 0x000000025e777824 */ /* 0x000fe400078e00ff */
[----:B------:R-:W-:-:S04]  /*2c80*/  IMAD.WIDE.U32 R114, R19, R14, R114 ;  /* 0x0000000e13727225 */ /* 0x000fc800078e0072 */
[----:B0-----:R-:W-:Y:S01]  /*2c90*/  IMAD.IADD R57, R101, 0x1, R115 ;  /* 0x0000000165397824 */ /* 0x001fe200078e0273 */
[----:B------:R-:W-:-:S04]  /*2ca0*/  LEA R56, P3, R114, R12, 0x1 ;  /* 0x0000000c72387211 */ /* 0x000fc800078608ff */
[----:B------:R-:W-:Y:S01]  /*2cb0*/  LEA.HI.X R57, R114, R13, R57, 0x1, P3 ;  /* 0x0000000d72397211 */ /* 0x000fe200018f0c39 */
[----:B--2---:R-:W-:-:S04]  /*2cc0*/  IMAD.U32 R110, R15, 0x10000, RZ ;  /* 0x000100000f6e7824 */ /* 0x004fc800078e00ff */
[----:B------:R-:W-:Y:S01]  /*2cd0*/  FMUL R5, R110, R89 ;  /* 0x000000596e057220 */ /* 0x000fe20000400000 */
[----:B------:R-:W-:-:S03]  /*2ce0*/  IADD3 R110, P2, R119, R104, RZ ;  /* 0x00000068776e7210 */ /* 0x000fc60007f5e0ff */
[----:B------:R-:W-:Y:S02]  /*2cf0*/  FFMA R5, R58, R88, R5 ;  /* 0x000000583a057223 */ /* 0x000fe40000000005 */
[----:B------:R-:W-:-:S03]  /*2d00*/  IMAD.X R111, R121, 0x1, R105, P2 ;  /* 0x00000001796f7824 */ /* 0x000fc600010e0669 */
[----:B------:R-:W-:-:S05]  /*2d10*/  F2FP.BF16.F32.PACK_AB R5, RZ, R5 ;  /* 0x00000005ff05723e */ /* 0x000fca00000010ff */
[----:B------:R0:W-:Y:S01]  /*2d20*/  @P0 STG.E.U16 desc[UR36][R110.64], R5 ;  /* 0x000000056e000986 */ /* 0x0001e2000c101524 */
[----:B------:R-:W-:Y:S05]  /*2d30*/  @!P1 BRA `(.L_x_33) ;  /* 0x0000000000049947 */ /* 0x000fea0003800000 */
[----:B------:R2:W5:Y:S02]  /*2d40*/  LDG.E.LTC128B.U16 R15, desc[UR36][R56.64+0x2] ;  /* 0x00000224380f7981 */ /* 0x000564000c1e1520 */
.L_x_33:
[----:B------:R-:W-:Y:S05]  /*2d50*/  BSYNC B1 ;  /* 0x0000000000017941 */ /* 0x000fea0003800000 */
.L_x_32:
[----:B-----5:R-:W-:Y:S01]  /*2d60*/  IMAD.U32 R10, R15, 0x10000, RZ ;  /* 0x000100000f0a7824 */ /* 0x020fe200078e00ff */
[----:B------:R-:W-:Y:S01]  /*2d70*/  ISETP.GT.AND P4, PT, R4, 0x8, PT ;  /* 0x000000080400780c */ /* 0x000fe20003f84270 */
[----:B------:R-:W-:Y:S01]  /*2d80*/  IMAD.MOV.U32 R58, RZ, RZ, R110 ;  /* 0x000000ffff3a7224 */ /* 0x000fe200078e006e */
[----:B------:R-:W-:Y:S01]  /*2d90*/  BSSY B1, `(.L_x_34) ;  /* 0x000000b000017945 */ /* 0x000fe20003800000 */
[----:B------:R-:W-:Y:S01]  /*2da0*/  FMUL R10, R10, R89 ;  /* 0x000000590a0a7220 */ /* 0x000fe20000400000 */
[----:B------:R-:W-:Y:S02]  /*2db0*/  ISETP.GT.AND P0, PT, R3, RZ, P4 ;  /* 0x000000ff0300720c */ /* 0x000fe40002704270 */
[----:B------:R-:W-:Y:S01]  /*2dc0*/  P2R R115, PR, RZ, 0x10 ;  /* 0x00000010ff737803 */ /* 0x000fe20000000000 */
[----:B------:R-:W-:Y:S01]  /*2dd0*/  FFMA R10, R59, R88, R10 ;  /* 0x000000583b0a7223 */ /* 0x000fe2000000000a */
[----:B------:R-:W-:Y:S01]  /*2de0*/  IMAD.MOV.U32 R59, RZ, RZ, R111 ;  /* 0x000000ffff3b7224 */ /* 0x000fe200078e006f */
[----:B------:R-:W-:-:S03]  /*2df0*/  PRMT R114, R15, 0x7610, R114 ;  /* 0x000076100f727816 */ /* 0x000fc60000000072 */
[----:B------:R-:W-:-:S05]  /*2e00*/  F2FP.BF16.F32.PACK_AB R10, RZ, R10 ;  /* 0x0000000aff0a723e */ /* 0x000fca00000010ff */
[----:B------:R3:W-:Y:S01]  /*2e10*/  @P1 STG.E.U16 desc[UR36][R58.64+0x2], R10 ;  /* 0x0000020a3a001986 */ /* 0x0007e2000c101524 */
[----:B------:R-:W-:Y:S05]  /*2e20*/  @!P0 BRA `(.L_x_35) ;  /* 0x0000000000048947 */ /* 0x000fea0003800000 */
[----:B------:R4:W5:Y:S02]  /*2e30*/  LDG.E.LTC128B.U16 R114, desc[UR36][R6.64+0x10] ;  /* 0x0000102406727981 */ /* 0x000964000c1e1520 */
.L_x_35:
[----:B------:R-:W-:Y:S05]  /*2e40*/  BSYNC B1 ;  /* 0x0000000000017941 */ /* 0x000fea0003800000 */
.L_x_34:
[----:B---3-5:R-:W-:Y:S01]  /*2e50*/  IMAD.U32 R10, R114, 0x10000, RZ ;  /* 0x00010000720a7824 */ /* 0x028fe200078e00ff */
[C---:B0-----:R-:W-:Y:S01]  /*2e60*/  SHF.L.U64.HI R5, R95.reuse, 0x1, R92 ;  /* 0x000000015f057819 */ /* 0x041fe2000001025c */
[----:B------:R-:W-:Y:S01]  /*2e70*/  IMAD.SHL.U32 R15, R95, 0x2, RZ ;  /* 0x000000025f0f7824 */ /* 0x000fe200078e00ff */
[----:B------:R-:W-:Y:S01]  /*2e80*/  ISETP.GT.AND P3, PT, R4, 0x9, PT ;  /* 0x000000090400780c */ /* 0x000fe20003f64270 */
[----:B------:R-:W-:Y:S01]  /*2e90*/  FMUL R11, R10, R89 ;  /* 0x000000590a0b7220 */ /* 0x000fe20000400000 */
[----:B------:R-:W-:Y:S02]  /*2ea0*/  BSSY B1, `(.L_x_36) ;  /* 0x000000a000017945 */ /* 0x000fe40003800000 */
[----:B------:R-:W-:Y:S01]  /*2eb0*/  IADD3 R10, P1, P2, R15, R104, R119 ;  /* 0x000000680f0a7210 */ /* 0x000fe20007a3e077 */
[----:B------:R-:W-:Y:S01]  /*2ec0*/  FFMA R60, R60, R88, R11 ;  /* 0x000000583c3c7223 */ /* 0x000fe2000000000b */
[----:B------:R-:W-:Y:S02]  /*2ed0*/  P2R R118, PR, RZ, 0x8 ;  /* 0x00000008ff767803 */ /* 0x000fe40000000000 */
[----:B------:R-:W-:-:S02]  /*2ee0*/  IADD3.X R11, R5, R105, R121, P1, P2 ;  /* 0x00000069050b7210 */ /* 0x000fc40000fe4479 */
[----:B------:R-:W-:Y:S02]  /*2ef0*/  F2FP.BF16.F32.PACK_AB R60, RZ, R60 ;  /* 0x0000003cff3c723e */ /* 0x000fe400000010ff */
[----:B------:R-:W-:-:S03]  /*2f00*/  ISETP.GT.AND P1, PT, R3, RZ, P3 ;  /* 0x000000ff0300720c */ /* 0x000fc60001f24270 */
[----:B------:R0:W-:Y:S10]  /*2f10*/  @P0 STG.E.U16 desc[UR36][R104.64+0x10], R60 ;  /* 0x0000103c68000986 */ /* 0x0001f4000c101524 */
[----:B------:R-:W-:Y:S05]  /*2f20*/  @!P1 BRA `(.L_x_37) ;  /* 0x0000000000049947 */ /* 0x000fea0003800000 */
[----:B------:R3:W5:Y:S02]  /*2f30*/  LDG.E.LTC128B.U16 R114, desc[UR36][R6.64+0x12] ;  /* 0x0000122406727981 */ /* 0x000764000c1e1520 */
.L_x_37:
[----:B------:R-:W-:Y:S05]  /*2f40*/  BSYNC B1 ;  /* 0x0000000000017941 */ /* 0x000fea0003800000 */
.L_x_36:
[----:B0----5:R-:W-:Y:S01]  /*2f50*/  IMAD.U32 R60, R114, 0x10000, RZ ;  /* 0x00010000723c7824 */ /* 0x021fe200078e00ff */
[----:B------:R-:W-:Y:S01]  /*2f60*/  ISETP.GT.AND P0, PT, R3, 0x8, P4 ;  /* 0x000000080300780c */ /* 0x000fe20002704270 */
[----:B------:R-:W-:Y:S02]  /*2f70*/  BSSY B1, `(.L_x_38) ;  /* 0x000000a000017945 */ /* 0x000fe40003800000 */
[----:B------:R-:W-:-:S04]  /*2f80*/  FMUL R60, R60, R89 ;  /* 0x000000593c3c7220 */ /* 0x000fc80000400000 */
[----:B------:R-:W-:Y:S01]  /*2f90*/  FFMA R60, R61, R88, R60 ;  /* 0x000000583d3c7223 */ /* 0x000fe2000000003c */
[----:B------:R-:W-:-:S04]  /*2fa0*/  @P1 IMAD.MOV.U32 R61, RZ, RZ, R105 ;  /* 0x000000ffff3d1224 */ /* 0x000fc800078e0069 */
[----:B------:R-:W-:-:S04]  /*2fb0*/  F2FP.BF16.F32.PACK_AB R60, RZ, R60 ;  /* 0x0000003cff3c723e */ /* 0x000fc800000010ff */
[----:B------:R-:W-:Y:S01]  /*2fc0*/  PRMT R119, R60, 0x7610, R119 ;  /* 0x000076103c777816 */ /* 0x000fe20000000077 */
[----:B------:R-:W-:-:S05]  /*2fd0*/  @P1 IMAD.MOV.U32 R60, RZ, RZ, R104 ;  /* 0x000000ffff3c1224 */ /* 0x000fca00078e0068 */
[----:B------:R0:W-:Y:S01]  /*2fe0*/  @P1 STG.E.U16 desc[UR36][R60.64+0x12], R119 ;  /* 0x000012773c001986 */ /* 0x0001e2000c101524 */
[----:B------:R-:W-:Y:S05]  /*2ff0*/  @!P0 BRA `(.L_x_39) ;  /* 0x0000000000048947 */ /* 0x000fea0003800000 */
[----:B------:R0:W5:Y:S02]  /*3000*/  LDG.E.LTC128B.U16 R114, desc[UR36][R56.64+0x10] ;  /* 0x0000102438727981 */ /* 0x000164000c1e1520 */
.L_x_39:
[----:B------:R-:W-:Y:S05]  /*3010*/  BSYNC B1 ;  /* 0x0000000000017941 */ /* 0x000fea0003800000 */
.L_x_38:
[----:B0----5:R-:W-:Y:S01]  /*3020*/  IMAD.U32 R60, R114, 0x10000, RZ ;  /* 0x00010000723c7824 */ /* 0x021fe200078e00ff */
[----:B------:R-:W-:Y:S01]  /*3030*/  ISETP.GT.AND P1, PT, R3, 0x8, P3 ;  /* 0x000000080300780c */ /* 0x000fe20001f24270 */
[----:B------:R-:W-:Y:S02]  /*3040*/  BSSY B1, `(.L_x_40) ;  /* 0x0000007000017945 */ /* 0x000fe40003800000 */
[----:B------:R-:W-:-:S04]  /*3050*/  FMUL R61, R60, R89 ;  /* 0x000000593c3d7220 */ /* 0x000fc80000400000 */
[----:B------:R-:W-:-:S05]  /*3060*/  FFMA R61, R62, R88, R61 ;  /* 0x000000583e3d7223 */ /* 0x000fca000000003d */
[----:B------:R-:W-:-:S05]  /*3070*/  F2FP.BF16.F32.PACK_AB R61, RZ, R61 ;  /* 0x0000003dff3d723e */ /* 0x000fca00000010ff */
[----:B------:R0:W-:Y:S01]  /*3080*/  @P0 STG.E.U16 desc[UR36][R58.64+0x10], R61 ;  /* 0x0000103d3a000986 */ /* 0x0001e2000c101524 */
[----:B------:R-:W-:Y:S05]  /*3090*/  @!P1 BRA `(.L_x_41) ;  /* 0x0000000000049947 */ /* 0x000fea0003800000 */
[----:B------:R0:W5:Y:S02]  /*30a0*/  LDG.E.LTC128B.U16 R114, desc[UR36][R56.64+0x12] ;  /* 0x0000122438727981 */ /* 0x000164000c1e1520 */
.L_x_41:
[----:B------:R-:W-:Y:S05]  /*30b0*/  BSYNC B1 ;  /* 0x0000000000017941 */ /* 0x000fea0003800000 */
.L_x_40:
[----:B-----5:R-:W-:Y:S01]  /*30c0*/  IMAD.U32 R60, R114, 0x10000, RZ ;  /* 0x00010000723c7824 */ /* 0x020fe200078e00ff */
[----:B------:R-:W-:Y:S01]  /*30d0*/  IADD3 R123, P0, R108, 0x80, RZ ;  /* 0x000000806c7b7810 */ /* 0x000fe20007f1e0ff */
[----:B------:R-:W-:Y:S01]  /*30e0*/  BSSY B1, `(.L_x_42) ;  /* 0x000000b000017945 */ /* 0x000fe20003800000 */
[----:B------:R-:W-:Y:S01]  /*30f0*/  ISETP.GT.AND P2, PT, R4, 0x10, PT ;  /* 0x000000100400780c */ /* 0x000fe20003f44270 */
[----:B------:R-:W-:Y:S02]  /*3100*/  FMUL R60, R60, R89 ;  /* 0x000000593c3c7220 */ /* 0x000fe40000400000 */
[----:B------:R-:W-:Y:S01]  /*3110*/  IMAD.X R109, RZ, RZ, R109, P0 ;  /* 0x000000ffff6d7224 */ /* 0x000fe200000e066d */
[----:B------:R-:W-:Y:S01]  /*3120*/  ISETP.GT.AND P0, PT, R3, RZ, P2 ;  /* 0x000000ff0300720c */ /* 0x000fe20001704270 */
[----:B------:R-:W-:Y:S01]  /*3130*/  FFMA R60, R63, R88, R60 ;  /* 0x000000583f3c7223 */ /* 0x000fe2000000003c */
[----:B------:R-:W-:-:S04]  /*3140*/  P2R R119, PR, RZ, 0x4 ;  /* 0x00000004ff777803 */ /* 0x000fc80000000000 */
[----:B------:R-:W-:-:S05]  /*3150*/  F2FP.BF16.F32.PACK_AB R60, RZ, R60 ;  /* 0x0000003cff3c723e */ /* 0x000fca00000010ff */
[----:B------:R0:W-:Y:S02]  /*3160*/  @P1 STG.E.U16 desc[UR36][R58.64+0x12], R60 ;  /* 0x0000123c3a001986 */ /* 0x0001e4000c101524 */
[----:B------:R-:W-:Y:S05]  /*3170*/  @!P0 BRA `(.L_x_43) ;  /* 0x0000000000048947 */ /* 0x000fea0003800000 */
[----:B------:R0:W5:Y:S02]  /*3180*/  LDG.E.LTC128B.U16 R114, desc[UR36][R6.64+0x20] ;  /* 0x0000202406727981 */ /* 0x000164000c1e1520 */
.L_x_43:
[----:B------:R-:W-:Y:S05]  /*3190*/  BSYNC B1 ;  /* 0x0000000000017941 */ /* 0x000fea0003800000 */
.L_x_42:
[----:B0----5:R-:W-:Y:S01]  /*31a0*/  IMAD.U32 R60, R114, 0x10000, RZ ;  /* 0x00010000723c7824 */ /* 0x021fe200078e00ff */
[----:B------:R-:W-:Y:S01]  /*31b0*/  ISETP.GT.AND P1, PT, R4, 0x11, PT ;  /* 0x000000110400780c */ /* 0x000fe20003f24270 */
[-C--:B------:R-:W-:Y:S01]  /*31c0*/  IMAD.WIDE.U32 R62, R123, R106.reuse, R8 ;  /* 0x0000006a7b3e7225 */ /* 0x080fe200078e0008 */
[----:B------:R-:W-:Y:S03]  /*31d0*/  BSSY B1, `(.L_x_44) ;  /* 0x0000021000017945 */ /* 0x000fe60003800000 */
[----:B------:R-:W-:Y:S01]  /*31e0*/  FMUL R21, R60, R89 ;  /* 0x000000593c157220 */ /* 0x000fe20000400000 */
[----:B------:R-:W-:-:S03]  /*31f0*/  IMAD R60, R109, R106, RZ ;  /* 0x0000006a6d3c7224 */ /* 0x000fc600078e02ff */
[----:B------:R-:W-:Y:S01]  /*3200*/  FFMA R21, R64, R88, R21 ;  /* 0x0000005840157223 */ /* 0x000fe20000000015 */
[C---:B------:R-:W-:Y:S02]  /*3210*/  IMAD R121, R123.reuse, R107, R60 ;  /* 0x0000006b7b797224 */ /* 0x040fe400078e023c */
[----:B------:R-:W-:Y:S02]  /*3220*/  IMAD.WIDE.U32 R60, R123, R106, R102 ;  /* 0x0000006a7b3c7225 */ /* 0x000fe400078e0066 */
[----:B------:R-:W-:Y:S02]  /*3230*/  F2FP.BF16.F32.PACK_AB R21, RZ, R21 ;  /* 0x00000015ff15723e */ /* 0x000fe400000010ff */
[----:B------:R-:W-:Y:S02]  /*3240*/  IMAD.IADD R63, R121, 0x1, R63 ;  /* 0x00000001793f7824 */ /* 0x000fe400078e023f */
[----:B------:R-:W-:Y:S01]  /*3250*/  PRMT R107, R21, 0x7610, R107 ;  /* 0x00007610156b7816 */ /* 0x000fe2000000006b */
[----:B------:R-:W-:-:S02]  /*3260*/  IMAD.IADD R21, R61, 0x1, R121 ;  /* 0x000000013d157824 */ /* 0x000fc400078e0279 */
[----:B------:R-:W-:Y:S02]  /*3270*/  IMAD.WIDE.U32 R108, R19, R14, R62 ;  /* 0x0000000e136c7225 */ /* 0x000fe400078e003e */
[----:B------:R0:W-:Y:S01]  /*3280*/  @P0 STG.E.U16 desc[UR36][R104.64+0x20], R107 ;  /* 0x0000206b68000986 */ /* 0x0001e2000c101524 */
[----:B------:R-:W-:-:S04]  /*3290*/  LEA R62, P0, R60, R12, 0x1 ;  /* 0x0000000c3c3e7211 */ /* 0x000fc800078008ff */
[----:B------:R-:W-:Y:S01]  /*32a0*/  LEA.HI.X R63, R60, R13, R21, 0x1, P0 ;  /* 0x0000000d3c3f7211 */ /* 0x000fe200000f0c15 */
[----:B------:R-:W-:Y:S01]  /*32b0*/  IMAD.IADD R21, R101, 0x1, R109 ;  /* 0x0000000165157824 */ /* 0x000fe200078e026d */
[----:B------:R-:W-:-:S04]  /*32c0*/  LEA R60, P0, R108, R12, 0x1 ;  /* 0x0000000c6c3c7211 */ /* 0x000fc800078008ff */
[----:B------:R-:W-:Y:S01]  /*32d0*/  LEA.HI.X R61, R108, R13, R21, 0x1, P0 ;  /* 0x0000000d6c3d7211 */ /* 0x000fe200000f0c15 */
[----:B0-----:R-:W-:-:S04]  /*32e0*/  IMAD.WIDE.U32 R106, R123, R106, R112 ;  /* 0x0000006a7b6a7225 */ /* 0x001fc800078e0070 */
[----:B------:R-:W-:Y:S01]  /*32f0*/  IMAD.IADD R121, R121, 0x1, R107 ;  /* 0x0000000179797824 */ /* 0x000fe200078e026b */
[----:B------:R-:W-:-:S05]  /*3300*/  IADD3 R64, P0, R20, R106, RZ ;  /* 0x0000006a14407210 */ /* 0x000fca0007f1e0ff */
[----:B------:R-:W-:Y:S01]  /*3310*/  IMAD.X R102, R121, 0x1, R103, P0 ;  /* 0x0000000179667824 */ /* 0x000fe200000e0667 */
[----:B------:R-:W-:-:S05]  /*3320*/  IADD3 R20, P0, R8, R106, RZ ;  /* 0x0000006a08147210 */ /* 0x000fca0007f1e0ff */
[----:B------:R-:W-:Y:S01]  /*3330*/  IMAD.X R21, R9, 0x1, R121, P0 ;  /* 0x0000000109157824 */ /* 0x000fe200000e0679 */
[----:B------:R-:W-:Y:S01]  /*3340*/  LEA R8, P0, R64, R12, 0x1 ;  /* 0x0000000c40087211 */ /* 0x000fe200078008ff */
[----:B------:R-:W-:-:S03]  /*3350*/  IMAD.WIDE.U32 R20, R19, R14, R20 ;  /* 0x0000000e13147225 */ /* 0x000fc600078e0014 */
[----:B------:R-:W-:Y:S01]  /*3360*/  LEA.HI.X R9, R64, R13, R102, 0x1, P0 ;  /* 0x0000000d40097211 */ /* 0x000fe200000f0c66 */
[----:B------:R-:W-:Y:S01]  /*3370*/  IMAD.IADD R101, R101, 0x1, R21 ;  /* 0x0000000165657824 */ /* 0x000fe200078e0215 */
[----:B------:R-:W-:-:S04]  /*3380*/  LEA R12, P0, R20, R12, 0x1 ;  /* 0x0000000c140c7211 */ /* 0x000fc800078008ff */
[----:B------:R-:W-:Y:S02]  /*3390*/  LEA.HI.X R13, R20, R13, R101, 0x1, P0 ;  /* 0x0000000d140d7211 */ /* 0x000fe400000f0c65 */
[----:B------:R-:W-:Y:S02]  /*33a0*/  ISETP.GT.AND P0, PT, R3, RZ, P1 ;  /* 0x000000ff0300720c */ /* 0x000fe40000f04270 */
[----:B------:R-:W-:-:S11]  /*33b0*/  P2R R101, PR, RZ, 0x2 ;  /* 0x00000002ff657803 */ /* 0x000fd60000000000 */
[----:B------:R-:W-:Y:S05]  /*33c0*/  @!P0 BRA `(.L_x_45) ;  /* 0x0000000000048947 */ /* 0x000fea0003800000 */
[----:B------:R0:W5:Y:S02]  /*33d0*/  LDG.E.LTC128B.U16 R114, desc[UR36][R6.64+0x22] ;  /* 0x0000222406727981 */ /* 0x000164000c1e1520 */
.L_x_45:
[----:B------:R-:W-:Y:S05]  /*33e0*/  BSYNC B1 ;  /* 0x0000000000017941 */ /* 0x000fea0003800000 */
.L_x_44:
[----:B-----5:R-:W-:Y:S01]  /*33f0*/  IMAD.U32 R14, R114, 0x10000, RZ ;  /* 0x00010000720e7824 */ /* 0x020fe200078e00ff */
[----:B------:R-:W-:Y:S01]  /*3400*/  BSSY B1, `(.L_x_46) ;  /* 0x000000a000017945 */ /* 0x000fe20003800000 */
[----:B------:R-:W-:Y:S02]  /*3410*/  @P0 IMAD.MOV.U32 R20, RZ, RZ, R104 ;  /* 0x000000ffff140224 */ /* 0x000fe400078e0068 */
[----:B------:R-:W-:Y:S01]  /*3420*/  FMUL R14, R14, R89 ;  /* 0x000000590e0e7220 */ /* 0x000fe20000400000 */
[----:B------:R-:W-:-:S03]  /*3430*/  @P0 IMAD.MOV.U32 R21, RZ, RZ, R105 ;  /* 0x000000ffff150224 */ /* 0x000fc600078e0069 */
[----:B------:R-:W-:-:S05]  /*3440*/  FFMA R14, R65, R88, R14 ;  /* 0x00000058410e7223 */ /* 0x000fca000000000e */
[----:B------:R-:W-:-:S05]  /*3450*/  F2FP.BF16.F32.PACK_AB R14, RZ, R14 ;  /* 0x0000000eff0e723e */ /* 0x000fca00000010ff */
[----:B------:R0:W-:Y:S01]  /*3460*/  @P0 STG.E.U16 desc[UR36][R20.64+0x22], R14 ;  /* 0x0000220e14000986 */ /* 0x0001e2000c101524 */
[----:B------:R-:W-:-:S13]  /*3470*/  ISETP.GT.AND P0, PT, R3, 0x8, P2 ;  /* 0x000000080300780c */ /* 0x000fda0001704270 */
[----:B0-----:R-:W-:Y:S05]  /*3480*/  @!P0 BRA `(.L_x_47) ;  /* 0x0000000000048947 */ /* 0x001fea0003800000 */
[----:B------:R0:W5:Y:S02]  /*3490*/  LDG.E.LTC128B.U16 R114, desc[UR36][R56.64+0x20] ;  /* 0x0000202438727981 */ /* 0x000164000c1e1520 */
.L_x_47:
[----:B------:R-:W-:Y:S05]  /*34a0*/  BSYNC B1 ;  /* 0x0000000000017941 */ /* 0x000fea0003800000 */
.L_x_46:
[----:B-----5:R-:W-:Y:S01]  /*34b0*/  IMAD.U32 R14, R114, 0x10000, RZ ;  /* 0x00010000720e7824 */ /* 0x020fe200078e00ff */
[----:B------:R-:W-:Y:S03]  /*34c0*/  BSSY B1, `(.L_x_48) ;  /* 0x0000008000017945 */ /* 0x000fe60003800000 */
[----:B------:R-:W-:-:S04]  /*34d0*/  FMUL R19, R14, R89 ;  /* 0x000000590e137220 */ /* 0x000fc80000400000 */
[----:B------:R-:W-:-:S05]  /*34e0*/  FFMA R19, R66, R88, R19 ;  /* 0x0000005842137223 */ /* 0x000fca0000000013 */
[----:B------:R-:W-:-:S05]  /*34f0*/  F2FP.BF16.F32.PACK_AB R19, RZ, R19 ;  /* 0x00000013ff13723e */ /* 0x000fca00000010ff */
[----:B------:R0:W-:Y:S01]  /*3500*/  @P0 STG.E.U16 desc[UR36][R58.64+0x20], R19 ;  /* 0x000020133a000986 */ /* 0x0001e2000c101524 */
[----:B------:R-:W-:-:S13]  /*3510*/  ISETP.GT.AND P0, PT, R3, 0x8, P1 ;  /* 0x000000080300780c */ /* 0x000fda0000f04270 */
[----:B0-----:R-:W-:Y:S05]  /*3520*/  @!P0 BRA `(.L_x_49) ;  /* 0x0000000000048947 */ /* 0x001fea0003800000 */
[----:B------:R0:W5:Y:S02]  /*3530*/  LDG.E.LTC128B.U16 R114, desc[UR36][R56.64+0x22] ;  /* 0x0000222438727981 */ /* 0x000164000c1e1520 */
.L_x_49:
[----:B------:R-:W-:Y:S05]  /*3540*/  BSYNC B1 ;  /* 0x0000000000017941 */ /* 0x000fea0003800000 */
.L_x_48:
[----:B-----5:R-:W-:Y:S01]  /*3550*/  IMAD.U32 R14, R114, 0x10000, RZ ;  /* 0x00010000720e7824 */ /* 0x020fe200078e00ff */
[----:B------:R-:W-:Y:S01]  /*3560*/  ISETP.GT.AND P2, PT, R4, 0x18, PT ;  /* 0x000000180400780c */ /* 0x000fe20003f44270 */
[----:B------:R-:W-:Y:S02]  /*3570*/  BSSY B1, `(.L_x_50) ;  /* 0x0000009000017945 */ /* 0x000fe40003800000 */
[----:B------:R-:W-:Y:S01]  /*3580*/  FMUL R14, R14, R89 ;  /* 0x000000590e0e7220 */ /* 0x000fe20000400000 */
[----:B------:R-:W-:-:S03]  /*3590*/  P2R R102, PR, RZ, 0x4 ;  /* 0x00000004ff667803 */ /* 0x000fc60000000000 */
[----:B------:R-:W-:-:S05]  /*35a0*/  FFMA R14, R67, R88, R14 ;  /* 0x00000058430e7223 */ /* 0x000fca000000000e */
[----:B------:R-:W-:-:S05]  /*35b0*/  F2FP.BF16.F32.PACK_AB R14, RZ, R14 ;  /* 0x0000000eff0e723e */ /* 0x000fca00000010ff */
[----:B------:R0:W-:Y:S01]  /*35c0*/  @P0 STG.E.U16 desc[UR36][R58.64+0x22], R14 ;  /* 0x0000220e3a000986 */ /* 0x0001e2000c101524 */
[----:B------:R-:W-:-:S13]  /*35d0*/  ISETP.GT.AND P0, PT, R3, RZ, P2 ;  /* 0x000000ff0300720c */ /* 0x000fda0001704270 */
[----:B0-----:R-:W-:Y:S05]  /*35e0*/  @!P0 BRA `(.L_x_51) ;  /* 0x0000000000048947 */ /* 0x001fea0003800000 */
[----:B------:R0:W5:Y:S02]  /*35f0*/  LDG.E.LTC128B.U16 R114, desc[UR36][R6.64+0x30] ;  /* 0x0000302406727981 */ /* 0x000164000c1e1520 */
.L_x_51:
[----:B------:R-:W-:Y:S05]  /*3600*/  BSYNC B1 ;  /* 0x0000000000017941 */ /* 0x000fea0003800000 */
.L_x_50:
[----:B-----5:R-:W-:Y:S01]  /*3610*/  IMAD.U32 R14, R114, 0x10000, RZ ;  /* 0x00010000720e7824 */ /* 0x020fe200078e00ff */
[----:B------:R-:W-:Y:S01]  /*3620*/  ISETP.GT.AND P1, PT, R4, 0x19, PT ;  /* 0x000000190400780c */ /* 0x000fe20003f24270 */
[----:B------:R-:W-:Y:S01]  /*3630*/  @P0 IMAD.MOV.U32 R20, RZ, RZ, R104 ;  /* 0x000000ffff140224 */ /* 0x000fe200078e0068 */
[----:B------:R-:W-:Y:S01]  /*3640*/  BSSY B1, `(.L_x_52) ;  /* 0x000000a000017945 */ /* 0x000fe20003800000 */
[----:B------:R-:W-:Y:S01]  /*3650*/  FMUL R19, R14, R89 ;  /* 0x000000590e137220 */ /* 0x000fe20000400000 */
[----:B------:R-:W-:-:S03]  /*3660*/  @P0 IMAD.MOV.U32 R21, RZ, RZ, R105 ;  /* 0x000000ffff150224 */ /* 0x000fc600078e0069 */
[----:B------:R-:W-:Y:S01]  /*3670*/  FFMA R19, R68, R88, R19 ;  /* 0x0000005844137223 */ /* 0x000fe20000000013 */
[----:B------:R-:W-:-:S04]  /*3680*/  P2R R68, PR, RZ, 0x2 ;  /* 0x00000002ff447803 */ /* 0x000fc80000000000 */
[----:B------:R-:W-:-:S05]  /*3690*/  F2FP.BF16.F32.PACK_AB R19, RZ, R19 ;  /* 0x00000013ff13723e */ /* 0x000fca00000010ff */
[----:B------:R0:W-:Y:S01]  /*36a0*/  @P0 STG.E.U16 desc[UR36][R20.64+0x30], R19 ;  /* 0x0000301314000986 */ /* 0x0001e2000c101524 */
[----:B------:R-:W-:-:S13]  /*36b0*/  ISETP.GT.AND P0, PT, R3, RZ, P1 ;  /* 0x000000ff0300720c */ /* 0x000fda0000f04270 */
[----:B0-----:R-:W-:Y:S05]  /*36c0*/  @!P0 BRA `(.L_x_53) ;  /* 0x0000000000048947 */ /* 0x001fea0003800000 */
[----:B------:R0:W5:Y:S02]  /*36d0*/  LDG.E.LTC128B.U16 R114, desc[UR36][R6.64+0x32] ;  /* 0x0000322406727981 */ /* 0x000164000c1e1520 */
.L_x_53:
[----:B------:R-:W-:Y:S05]  /*36e0*/  BSYNC B1 ;  /* 0x0000000000017941 */ /* 0x000fea0003800000 */
.L_x_52:
        /* <DEDUP_REMOVED lines=11> */
.L_x_55:
[----:B------:R-:W-:Y:S05]  /*37a0*/  BSYNC B1 ;  /* 0x0000000000017941 */ /* 0x000fea0003800000 */
.L_x_54:
        /* <DEDUP_REMOVED lines=9> */
.L_x_57:
[----:B------:R-:W-:Y:S05]  /*3840*/  BSYNC B1 ;  /* 0x0000000000017941 */ /* 0x000fea0003800000 */
.L_x_56:
        /* <DEDUP_REMOVED lines=11> */
.L_x_59:
[----:B------:R-:W-:Y:S05]  /*3900*/  BSYNC B1 ;  /* 0x0000000000017941 */ /* 0x000fea0003800000 */
.L_x_58:
[----:B-----5:R-:W-:Y:S01]  /*3910*/  IMAD.U32 R14, R114, 0x10000, RZ ;  /* 0x00010000720e7824 */ /* 0x020fe200078e00ff */
[----:B------:R-:W-:Y:S01]  /*3920*/  ISETP.GT.AND P1, PT, R4, 0x21, PT ;  /* 0x000000210400780c */ /* 0x000fe20003f24270 */
[----:B------:R-:W-:Y:S01]  /*3930*/  @P0 IMAD.MOV.U32 R20, RZ, RZ, R104 ;  /* 0x000000ffff140224 */ /* 0x000fe200078e0068 */
[----:B------:R-:W-:Y:S01]  /*3940*/  BSSY B1, `(.L_x_60) ;  /* 0x000000a000017945 */ /* 0x000fe20003800000 */
[----:B------:R-:W-:Y:S01]  /*3950*/  FMUL R19, R14, R89 ;  /* 0x000000590e137220 */ /* 0x000fe20000400000 */
[----:B------:R-:W-:Y:S01]  /*3960*/  @P0 IMAD.MOV.U32 R21, RZ, RZ, R105 ;  /* 0x000000ffff150224 */ /* 0x000fe200078e0069 */
[----:B------:R-:W-:Y:S02]  /*3970*/  P2R R70, PR, RZ, 0x2 ;  /* 0x00000002ff467803 */ /* 0x000fe40000000000 */
[----:B------:R-:W-:-:S05]  /*3980*/  FFMA R19, R72, R88, R19 ;  /* 0x0000005848137223 */ /* 0x000fca0000000013 */
[----:B------:R-:W-:-:S05]  /*3990*/  F2FP.BF16.F32.PACK_AB R19, RZ, R19 ;  /* 0x00000013ff13723e */ /* 0x000fca00000010ff */
[----:B------:R0:W-:Y:S01]  /*39a0*/  @P0 STG.E.U16 desc[UR36][R20.64+0x40], R19 ;  /* 0x0000401314000986 */ /* 0x0001e2000c101524 */
[----:B------:R-:W-:-:S13]  /*39b0*/  ISETP.GT.AND P0, PT, R3, RZ, P1 ;  /* 0x000000ff0300720c */ /* 0x000fda0000f04270 */
[----:B0-----:R-:W-:Y:S05]  /*39c0*/  @!P0 BRA `(.L_x_61) ;  /* 0x0000000000048947 */ /* 0x001fea0003800000 */
[----:B------:R0:W5:Y:S02]  /*39d0*/  LDG.E.LTC128B.U16 R114, desc[UR36][R6.64+0x42] ;  /* 0x0000422406727981 */ /* 0x000164000c1e1520 */
.L_x_61:
[----:B------:R-:W-:Y:S05]  /*39e0*/  BSYNC B1 ;  /* 0x0000000000017941 */ /* 0x000fea0003800000 */
.L_x_60:
        /* <DEDUP_REMOVED lines=11> */
.L_x_63:
[----:B------:R-:W-:Y:S05]  /*3aa0*/  BSYNC B1 ;  /* 0x0000000000017941 */ /* 0x000fea0003800000 */
.L_x_62:
        /* <DEDUP_REMOVED lines=9> */
.L_x_65:
[----:B------:R-:W-:Y:S05]  /*3b40*/  BSYNC B1 ;  /* 0x0000000000017941 */ /* 0x000fea0003800000 */
.L_x_64:
        /* <DEDUP_REMOVED lines=11> */
.L_x_67:
[----:B------:R-:W-:Y:S05]  /*3c00*/  BSYNC B1 ;  /* 0x0000000000017941 */ /* 0x000fea0003800000 */
.L_x_66:
        /* <DEDUP_REMOVED lines=13> */
.L_x_69:
[----:B------:R-:W-:Y:S05]  /*3ce0*/  BSYNC B1 ;  /* 0x0000000000017941 */ /* 0x000fea0003800000 */
.L_x_68:
        /* <DEDUP_REMOVED lines=11> */
.L_x_71:
[----:B------:R-:W-:Y:S05]  /*3da0*/  BSYNC B1 ;  /* 0x0000000000017941 */ /* 0x000fea0003800000 */
.L_x_70:
        /* <DEDUP_REMOVED lines=9> */
.L_x_73:
[----:B------:R-:W-:Y:S05]  /*3e40*/  BSYNC B1 ;  /* 0x0000000000017941 */ /* 0x000fea0003800000 */
.L_x_72:
[----:B-----5:R-:W-:Y:S01]  /*3e50*/  IMAD.U32 R14, R114, 0x10000, RZ ;  /* 0x00010000720e7824 */ /* 0x020fe200078e00ff */
[----:B------:R-:W-:Y:S01]  /*3e60*/  ISETP.GT.AND P3, PT, R4, 0x30, PT ;  /* 0x000000300400780c */ /* 0x000fe20003f64270 */
[----:B------:R-:W-:Y:S02]  /*3e70*/  BSSY B1, `(.L_x_74) ;  /* 0x0000008000017945 */ /* 0x000fe40003800000 */
[----:B------:R-:W-:-:S04]  /*3e80*/  FMUL R14, R14, R89 ;  /* 0x000000590e0e7220 */ /* 0x000fc80000400000 */
[----:B------:R-:W-:-:S05]  /*3e90*/  FFMA R14, R79, R88, R14 ;  /* 0x000000584f0e7223 */ /* 0x000fca000000000e */
[----:B------:R-:W-:-:S05]  /*3ea0*/  F2FP.BF16.F32.PACK_AB R14, RZ, R14 ;  /* 0x0000000eff0e723e */ /* 0x000fca00000010ff */
[----:B------:R0:W-:Y:S01]  /*3eb0*/  @P0 STG.E.U16 desc[UR36][R58.64+0x52], R14 ;  /* 0x0000520e3a000986 */ /* 0x0001e2000c101524 */
[----:B------:R-:W-:-:S13]  /*3ec0*/  ISETP.GT.AND P0, PT, R3, RZ, P3 ;  /* 0x000000ff0300720c */ /* 0x000fda0001f04270 */
[----:B0-----:R-:W-:Y:S05]  /*3ed0*/  @!P0 BRA `(.L_x_75) ;  /* 0x0000000000048947 */ /* 0x001fea0003800000 */
[----:B------:R0:W5:Y:S02]  /*3ee0*/  LDG.E.LTC128B.U16 R114, desc[UR36][R6.64+0x60] ;  /* 0x0000602406727981 */ /* 0x000164000c1e1520 */
.L_x_75:
[----:B------:R-:W-:Y:S05]  /*3ef0*/  BSYNC B1 ;  /* 0x0000000000017941 */ /* 0x000fea0003800000 */
.L_x_74:
[----:B-----5:R-:W-:Y:S01]  /*3f00*/  IMAD.U32 R14, R114, 0x10000, RZ ;  /* 0x00010000720e7824 */ /* 0x020fe200078e00ff */
[----:B------:R-:W-:Y:S01]  /*3f10*/  ISETP.GT.AND P2, PT, R4, 0x31, PT ;  /* 0x000000310400780c */ /* 0x000fe20003f44270 */
[----:B------:R-:W-:Y:S01]  /*3f20*/  @P0 IMAD.MOV.U32 R20, RZ, RZ, R104 ;  /* 0x000000ffff140224 */ /* 0x000fe200078e0068 */
[----:B------:R-:W-:Y:S01]  /*3f30*/  BSSY B1, `(.L_x_76) ;  /* 0x0000009000017945 */ /* 0x000fe20003800000 */
[----:B------:R-:W-:Y:S01]  /*3f40*/  FMUL R19, R14, R89 ;  /* 0x000000590e137220 */ /* 0x000fe20000400000 */
[----:B------:R-:W-:-:S03]  /*3f50*/  @P0 IMAD.MOV.U32 R21, RZ, RZ, R105 ;  /* 0x000000ffff150224 */ /* 0x000fc600078e0069 */
[----:B------:R-:W-:-:S05]  /*3f60*/  FFMA R19, R80, R88, R19 ;  /* 0x0000005850137223 */ /* 0x000fca0000000013 */
[----:B------:R-:W-:-:S05]  /*3f70*/  F2FP.BF16.F32.PACK_AB R19, RZ, R19 ;  /* 0x00000013ff13723e */ /* 0x000fca00000010ff */
[----:B------:R0:W-:Y:S01]  /*3f80*/  @P0 STG.E.U16 desc[UR36][R20.64+0x60], R19 ;  /* 0x0000601314000986 */ /* 0x0001e2000c101524 */
[----:B------:R-:W-:-:S13]  /*3f90*/  ISETP.GT.AND P0, PT, R3, RZ, P2 ;  /* 0x000000ff0300720c */ /* 0x000fda0001704270 */
[----:B0-----:R-:W-:Y:S05]  /*3fa0*/  @!P0 BRA `(.L_x_77) ;  /* 0x0000000000048947 */ /* 0x001fea0003800000 */
[----:B------:R0:W5:Y:S02]  /*3fb0*/  LDG.E.LTC128B.U16 R114, desc[UR36][R6.64+0x62] ;  /* 0x0000622406727981 */ /* 0x000164000c1e1520 */
.L_x_77:
[----:B------:R-:W-:Y:S05]  /*3fc0*/  BSYNC B1 ;  /* 0x0000000000017941 */ /* 0x000fea0003800000 */
.L_x_76:
        /* <DEDUP_REMOVED lines=11> */
.L_x_79:
[----:B------:R-:W-:Y:S05]  /*4080*/  BSYNC B1 ;  /* 0x0000000000017941 */ /* 0x000fea0003800000 */
.L_x_78:
        /* <DEDUP_REMOVED lines=9> */
.L_x_81:
[----:B------:R-:W-:Y:S05]  /*4120*/  BSYNC B1 ;  /* 0x0000000000017941 */ /* 0x000fea0003800000 */
.L_x_80:
        /* <DEDUP_REMOVED lines=10> */
.L_x_83:
[----:B------:R-:W-:Y:S05]  /*41d0*/  BSYNC B1 ;  /* 0x0000000000017941 */ /* 0x000fea0003800000 */
.L_x_82:
        /* <DEDUP_REMOVED lines=8> */
[----:B------:R-:W-:-:S05]  /*4260*/  IADD3 R20, P0, R15, R110, RZ ;  /* 0x0000006e0f147210 */ /* 0x000fca0007f1e0ff */
[----:B------:R-:W-:Y:S01]  /*4270*/  IMAD.X R21, R5, 0x1, R111, P0 ;  /* 0x0000000105157824 */ /* 0x000fe200000e066f */
[----:B------:R-:W-:-:S05]  /*4280*/  IADD3 R64, P0, R15, R110, RZ ;  /* 0x0000006e0f407210 */ /* 0x000fca0007f1e0ff */
[----:B------:R-:W-:Y:S01]  /*4290*/  IMAD.X R65, R5, 0x1, R111, P0 ;  /* 0x0000000105417824 */ /* 0x000fe200000e066f */
[----:B------:R-:W-:-:S05]  /*42a0*/  IADD3 R14, P0, R15, R104, RZ ;  /* 0x000000680f0e7210 */ /* 0x000fca0007f1e0ff */
[----:B------:R-:W-:Y:S01]  /*42b0*/  IMAD.X R15, R5, 0x1, R105, P0 ;  /* 0x00000001050f7824 */ /* 0x000fe200000e0669 */
[----:B------:R-:W-:-:S04]  /*42c0*/  ISETP.GT.AND P0, PT, R4, 0x39, PT ;  /* 0x000000390400780c */ /* 0x000fc80003f04270 */
[----:B------:R-:W-:-:S13]  /*42d0*/  ISETP.GT.AND P4, PT, R3, RZ, P0 ;  /* 0x000000ff0300720c */ /* 0x000fda0000784270 */
[----:B0-----:R-:W-:Y:S05]  /*42e0*/  @!P4 BRA `(.L_x_85) ;  /* 0x000000000004c947 */ /* 0x001fea0003800000 */
[----:B------:R0:W5:Y:S02]  /*42f0*/  LDG.E.LTC128B.U16 R114, desc[UR36][R6.64+0x72] ;  /* 0x0000722406727981 */ /* 0x000164000c1e1520 */
.L_x_85:
[----:B------:R-:W-:Y:S05]  /*4300*/  BSYNC B1 ;  /* 0x0000000000017941 */ /* 0x000fea0003800000 */
.L_x_84:
        /* <DEDUP_REMOVED lines=9> */
.L_x_87:
[----:B------:R-:W-:Y:S05]  /*43a0*/  BSYNC B1 ;  /* 0x0000000000017941 */ /* 0x000fea0003800000 */
.L_x_86:
        /* <DEDUP_REMOVED lines=9> */
.L_x_89:
[----:B------:R-:W-:Y:S05]  /*4440*/  BSYNC B1 ;  /* 0x0000000000017941 */ /* 0x000fea0003800000 */
.L_x_88:
[----:B-----5:R-:W-:-:S04]  /*4450*/  IMAD.U32 R4, R114, 0x10000, RZ ;  /* 0x0001000072047824 */ /* 0x020fc800078e00ff */
[----:B------:R-:W-:-:S04]  /*4460*/  FMUL R4, R4, R89 ;  /* 0x0000005904047220 */ /* 0x000fc80000400000 */
[----:B------:R-:W-:-:S05]  /*4470*/  FFMA R4, R87, R88, R4 ;  /* 0x0000005857047223 */ /* 0x000fca0000000004 */
[----:B------:R-:W-:-:S04]  /*4480*/  F2FP.BF16.F32.PACK_AB R4, RZ, R4 ;  /* 0x00000004ff04723e */ /* 0x000fc800000010ff */
[----:B-1-34-:R-:W-:-:S05]  /*4490*/  PRMT R6, R4, 0x7610, R6 ;  /* 0x0000761004067816 */ /* 0x01afca0000000006 */
[----:B------:R1:W-:Y:S01]  /*44a0*/  @P4 STG.E.U16 desc[UR36][R58.64+0x72], R6 ;  /* 0x000072063a004986 */ /* 0x0003e2000c101524 */
[----:B------:R-:W-:-:S13]  /*44b0*/  ISETP.GT.AND P4, PT, R3, 0x80, P6 ;  /* 0x000000800300780c */ /* 0x000fda0003784270 */
[----:B------:R-:W3:Y:S01]  /*44c0*/  @P4 LDG.E.LTC128B.U16 R114, desc[UR36][R62.64] ;  /* 0x000000243e724981 */ /* 0x000ee2000c1e1520 */
[----:B------:R-:W-:Y:S01]  /*44d0*/  BSSY B1, `(.L_x_90) ;  /* 0x000000a000017945 */ /* 0x000fe20003800000 */
[----:B---3--:R-:W-:-:S04]  /*44e0*/  IMAD.U32 R4, R114, 0x10000, RZ ;  /* 0x0001000072047824 */ /* 0x008fc800078e00ff */
[----:B------:R-:W-:-:S04]  /*44f0*/  FMUL R5, R4, R89 ;  /* 0x0000005904057220 */ /* 0x000fc80000400000 */
[----:B------:R-:W-:-:S05]  /*4500*/  FFMA R5, R24, R88, R5 ;  /* 0x0000005818057223 */ /* 0x000fca0000000005 */
[----:B------:R-:W-:-:S05]  /*4510*/  F2FP.BF16.F32.PACK_AB R5, RZ, R5 ;  /* 0x00000005ff05723e */ /* 0x000fca00000010ff */
[----:B------:R1:W-:Y:S01]  /*4520*/  @P4 STG.E.U16 desc[UR36][R14.64], R5 ;  /* 0x000000050e004986 */ /* 0x0003e2000c101524 */
[----:B------:R-:W-:-:S04]  /*4530*/  ISETP.NE.AND P4, PT, R117, RZ, PT ;  /* 0x000000ff7500720c */ /* 0x000fc80003f85270 */
[----:B------:R-:W-:-:S13]  /*4540*/  ISETP.GT.AND P4, PT, R3, 0x80, P4 ;  /* 0x000000800300780c */ /* 0x000fda0002784270 */
[----:B-1----:R-:W-:Y:S05]  /*4550*/  @!P4 BRA `(.L_x_91) ;  /* 0x000000000004c947 */ /* 0x002fea0003800000 */
[----:B------:R1:W5:Y:S02]  /*4560*/  LDG.E.LTC128B.U16 R114, desc[UR36][R60.64+0x2] ;  /* 0x000002243c727981 */ /* 0x000364000c1e1520 */
.L_x_91:
[----:B------:R-:W-:Y:S05]  /*4570*/  BSYNC B1 ;  /* 0x0000000000017941 */ /* 0x000fea0003800000 */
.L_x_90:
[----:B-----5:R-:W-:Y:S01]  /*4580*/  IMAD.U32 R4, R114, 0x10000, RZ ;  /* 0x0001000072047824 */ /* 0x020fe200078e00ff */
[----:B------:R-:W-:Y:S01]  /*4590*/  ISETP.GT.AND P6, PT, R3, 0x88, P6 ;  /* 0x000000880300780c */ /* 0x000fe200037c4270 */
[----:B------:R-:W-:Y:S01]  /*45a0*/  @P4 IMAD.MOV.U32 R5, RZ, RZ, R15 ;  /* 0x000000ffff054224 */ /* 0x000fe200078e000f */
[----:B------:R-:W-:Y:S01]  /*45b0*/  BSSY B1, `(.L_x_92) ;  /* 0x0000009000017945 */ /* 0x000fe20003800000 */
[----:B------:R-:W-:-:S04]  /*45c0*/  FMUL R4, R4, R89 ;  /* 0x0000005904047220 */ /* 0x000fc80000400000 */
[----:B------:R-:W-:-:S05]  /*45d0*/  FFMA R4, R25, R88, R4 ;  /* 0x0000005819047223 */ /* 0x000fca0000000004 */
[----:B------:R-:W-:-:S04]  /*45e0*/  F2FP.BF16.F32.PACK_AB R4, RZ, R4 ;  /* 0x00000004ff04723e */ /* 0x000fc800000010ff */
[----:B------:R-:W-:Y:S01]  /*45f0*/  PRMT R6, R4, 0x7610, R6 ;  /* 0x0000761004067816 */ /* 0x000fe20000000006 */
[----:B------:R-:W-:-:S05]  /*4600*/  @P4 IMAD.MOV.U32 R4, RZ, RZ, R14 ;  /* 0x000000ffff044224 */ /* 0x000fca00078e000e */
[----:B------:R3:W-:Y:S01]  /*4610*/  @P4 STG.E.U16 desc[UR36][R4.64+0x2], R6 ;  /* 0x0000020604004986 */ /* 0x0007e2000c101524 */
[----:B------:R-:W-:Y:S05]  /*4620*/  @!P6 BRA `(.L_x_93) ;  /* 0x000000000004e947 */ /* 0x000fea0003800000 */
[----:B------:R4:W5:Y:S02]  /*4630*/  LDG.E.LTC128B.U16 R114, desc[UR36][R8.64] ;  /* 0x0000002408727981 */ /* 0x000964000c1e1520 */
.L_x_93:
[----:B------:R-:W-:Y:S05]  /*4640*/  BSYNC B1 ;  /* 0x0000000000017941 */ /* 0x000fea0003800000 */
.L_x_92:
[----:B---3-5:R-:W-:Y:S01]  /*4650*/  IMAD.U32 R4, R114, 0x10000, RZ ;  /* 0x0001000072047824 */ /* 0x028fe200078e00ff */
[----:B------:R-:W-:Y:S01]  /*4660*/  ISETP.NE.AND P4, PT, R117, RZ, PT ;  /* 0x000000ff7500720c */ /* 0x000fe20003f85270 */
[----:B------:R-:W-:Y:S02]  /*4670*/  BSSY B1, `(.L_x_94) ;  /* 0x0000008000017945 */ /* 0x000fe40003800000 */
[----:B------:R-:W-:Y:S01]  /*4680*/  FMUL R5, R4, R89 ;  /* 0x0000005904057220 */ /* 0x000fe20000400000 */
[----:B------:R-:W-:-:S03]  /*4690*/  ISETP.GT.AND P4, PT, R3, 0x88, P4 ;  /* 0x000000880300780c */ /* 0x000fc60002784270 */
[----:B------:R-:W-:-:S05]  /*46a0*/  FFMA R5, R26, R88, R5 ;  /* 0x000000581a057223 */ /* 0x000fca0000000005 */
[----:B------:R-:W-:-:S05]  /*46b0*/  F2FP.BF16.F32.PACK_AB R5, RZ, R5 ;  /* 0x00000005ff05723e */ /* 0x000fca00000010ff */
[----:B------:R3:W-:Y:S01]  /*46c0*/  @P6 STG.E.U16 desc[UR36][R20.64], R5 ;  /* 0x0000000514006986 */ /* 0x0007e2000c101524 */
[----:B------:R-:W-:Y:S05]  /*46d0*/  @!P4 BRA `(.L_x_95) ;  /* 0x000000000004c947 */ /* 0x000fea0003800000 */
[----:B------:R0:W5:Y:S02]  /*46e0*/  LDG.E.LTC128B.U16 R114, desc[UR36][R12.64+0x2] ;  /* 0x000002240c727981 */ /* 0x000164000c1e1520 */
.L_x_95:
[----:B------:R-:W-:Y:S05]  /*46f0*/  BSYNC B1 ;  /* 0x0000000000017941 */ /* 0x000fea0003800000 */
.L_x_94:
[----:B-----5:R-:W-:Y:S01]  /*4700*/  IMAD.U32 R4, R114, 0x10000, RZ ;  /* 0x0001000072047824 */ /* 0x020fe200078e00ff */
[----:B------:R-:W-:Y:S01]  /*4710*/  ISETP.NE.AND P6, PT, R115, RZ, PT ;  /* 0x000000ff7300720c */ /* 0x000fe20003fc5270 */
[----:B------:R-:W-:Y:S02]  /*4720*/  BSSY B1, `(.L_x_96) ;  /* 0x0000008000017945 */ /* 0x000fe40003800000 */
[----:B------:R-:W-:-:S04]  /*4730*/  FMUL R4, R4, R89 ;  /* 0x0000005904047220 */ /* 0x000fc80000400000 */
[----:B------:R-:W-:-:S05]  /*4740*/  FFMA R4, R27, R88, R4 ;  /* 0x000000581b047223 */ /* 0x000fca0000000004 */
[----:B------:R-:W-:-:S05]  /*4750*/  F2FP.BF16.F32.PACK_AB R4, RZ, R4 ;  /* 0x00000004ff04723e */ /* 0x000fca00000010ff */
[----:B------:R0:W-:Y:S01]  /*4760*/  @P4 STG.E.U16 desc[UR36][R64.64+0x2], R4 ;  /* 0x0000020440004986 */ /* 0x0001e2000c101524 */
[----:B------:R-:W-:-:S13]  /*4770*/  ISETP.GT.AND P4, PT, R3, 0x80, P6 ;  /* 0x000000800300780c */ /* 0x000fda0003784270 */
[----:B0-----:R-:W-:Y:S05]  /*4780*/  @!P4 BRA `(.L_x_97) ;  /* 0x000000000004c947 */ /* 0x001fea0003800000 */
[----:B------:R0:W5:Y:S02]  /*4790*/  LDG.E.LTC128B.U16 R114, desc[UR36][R60.64+0x10] ;  /* 0x000010243c727981 */ /* 0x000164000c1e1520 */
.L_x_97:
[----:B------:R-:W-:Y:S05]  /*47a0*/  BSYNC B1 ;  /* 0x0000000000017941 */ /* 0x000fea0003800000 */
.L_x_96:
[----:B-----5:R-:W-:Y:S01]  /*47b0*/  IMAD.U32 R4, R114, 0x10000, RZ ;  /* 0x0001000072047824 */ /* 0x020fe200078e00ff */
[----:B------:R-:W-:Y:S01]  /*47c0*/  ISETP.NE.AND P6, PT, R118, RZ, PT ;  /* 0x000000ff7600720c */ /* 0x000fe20003fc5270 */
[----:B------:R-:W-:Y:S02]  /*47d0*/  BSSY B1, `(.L_x_98) ;  /* 0x000000b000017945 */ /* 0x000fe40003800000 */
[----:B---3--:R-:W-:Y:S01]  /*47e0*/  FMUL R5, R4, R89 ;  /* 0x0000005904057220 */ /* 0x008fe20000400000 */
[----:B------:R-:W-:-:S03]  /*47f0*/  @P4 IMAD.MOV.U32 R4, RZ, RZ, R14 ;  /* 0x000000ffff044224 */ /* 0x000fc600078e000e */
[----:B------:R-:W-:-:S05]  /*4800*/  FFMA R5, R28, R88, R5 ;  /* 0x000000581c057223 */ /* 0x000fca0000000005 */
[----:B------:R-:W-:-:S04]  /*4810*/  F2FP.BF16.F32.PACK_AB R5, RZ, R5 ;  /* 0x00000005ff05723e */ /* 0x000fc800000010ff */
[----:B------:R-:W-:Y:S01]  /*4820*/  PRMT R6, R5, 0x7610, R6 ;  /* 0x0000761005067816 */ /* 0x000fe20000000006 */
[----:B------:R-:W-:-:S05]  /*4830*/  @P4 IMAD.MOV.U32 R5, RZ, RZ, R15 ;  /* 0x000000ffff054224 */ /* 0x000fca00078e000f */
[----:B------:R3:W-:Y:S01]  /*4840*/  @P4 STG.E.U16 desc[UR36][R4.64+0x10], R6 ;  /* 0x0000100604004986 */ /* 0x0007e2000c101524 */
[----:B------:R-:W-:-:S13]  /*4850*/  ISETP.GT.AND P4, PT, R3, 0x80, P6 ;  /* 0x000000800300780c */ /* 0x000fda0003784270 */
[----:B---3--:R-:W-:Y:S05]  /*4860*/  @!P4 BRA `(.L_x_99) ;  /* 0x000000000004c947 */ /* 0x008fea0003800000 */
[----:B------:R3:W5:Y:S02]  /*4870*/  LDG.E.LTC128B.U16 R114, desc[UR36][R60.64+0x12] ;  /* 0x000012243c727981 */ /* 0x000764000c1e1520 */
.L_x_99:
[----:B------:R-:W-:Y:S05]  /*4880*/  BSYNC B1 ;  /* 0x0000000000017941 */ /* 0x000fea0003800000 */
.L_x_98:
[----:B-----5:R-:W-:Y:S01]  /*4890*/  IMAD.U32 R4, R114, 0x10000, RZ ;  /* 0x0001000072047824 */ /* 0x020fe200078e00ff */
[----:B------:R-:W-:Y:S01]  /*48a0*/  BSSY B1, `(.L_x_100) ;  /* 0x000000c000017945 */ /* 0x000fe20003800000 */
[----:B------:R-:W-:Y:S02]  /*48b0*/  @P4 IMAD.MOV.U32 R5, RZ, RZ, R15 ;  /* 0x000000ffff054224 */ /* 0x000fe400078e000f */
[----:B------:R-:W-:-:S04]  /*48c0*/  FMUL R4, R4, R89 ;  /* 0x0000005904047220 */ /* 0x000fc80000400000 */
[----:B------:R-:W-:-:S05]  /*48d0*/  FFMA R4, R29, R88, R4 ;  /* 0x000000581d047223 */ /* 0x000fca0000000004 */
[----:B------:R-:W-:-:S04]  /*48e0*/  F2FP.BF16.F32.PACK_AB R4, RZ, R4 ;  /* 0x00000004ff04723e */ /* 0x000fc800000010ff */
[----:B------:R-:W-:Y:S01]  /*48f0*/  PRMT R6, R4, 0x7610, R6 ;  /* 0x0000761004067816 */ /* 0x000fe20000000006 */
[----:B------:R-:W-:-:S05]  /*4900*/  @P4 IMAD.MOV.U32 R4, RZ, RZ, R14 ;  /* 0x000000ffff044224 */ /* 0x000fca00078e000e */
[----:B------:R0:W-:Y:S01]  /*4910*/  @P4 STG.E.U16 desc[UR36][R4.64+0x12], R6 ;  /* 0x0000120604004986 */ /* 0x0001e2000c101524 */
[----:B------:R-:W-:-:S04]  /*4920*/  ISETP.NE.AND P4, PT, R115, RZ, PT ;  /* 0x000000ff7300720c */ /* 0x000fc80003f85270 */
[----:B------:R-:W-:-:S13]  /*4930*/  ISETP.GT.AND P4, PT, R3, 0x88, P4 ;  /* 0x000000880300780c */ /* 0x000fda0002784270 */
[----:B0-----:R-:W-:Y:S05]  /*4940*/  @!P4 BRA `(.L_x_101) ;  /* 0x000000000004c947 */ /* 0x001fea0003800000 */
[----:B------:R0:W5:Y:S02]  /*4950*/  LDG.E.LTC128B.U16 R114, desc[UR36][R12.64+0x10] ;  /* 0x000010240c727981 */ /* 0x000164000c1e1520 */
.L_x_101:
[----:B------:R-:W-:Y:S05]  /*4960*/  BSYNC B1 ;  /* 0x0000000000017941 */ /* 0x000fea0003800000 */
.L_x_100:
        /* <DEDUP_REMOVED lines=9> */
.L_x_103:
[----:B------:R-:W-:Y:S05]  /*4a00*/  BSYNC B1 ;  /* 0x0000000000017941 */ /* 0x000fea0003800000 */
.L_x_102:
[----:B-----5:R-:W-:Y:S01]  /*4a10*/  IMAD.U32 R4, R114, 0x10000, RZ ;  /* 0x0001000072047824 */ /* 0x020fe200078e00ff */
[----:B------:R-:W-:Y:S01]  /*4a20*/  ISETP.NE.AND P6, PT, R119, RZ, PT ;  /* 0x000000ff7700720c */ /* 0x000fe20003fc5270 */
        /* <DEDUP_REMOVED lines=8> */
[----:B------:R-:W-:-:S13]  /*4ab0*/  ISETP.GT.AND P4, PT, R3, 0x80, P6 ;  /* 0x000000800300780c */ /* 0x000fda0003784270 */
[----:B0-----:R-:W-:Y:S05]  /*4ac0*/  @!P4 BRA `(.L_x_105) ;  /* 0x000000000004c947 */ /* 0x001fea0003800000 */
[----:B------:R0:W5:Y:S02]  /*4ad0*/  LDG.E.LTC128B.U16 R114, desc[UR36][R60.64+0x20] ;  /* 0x000020243c727981 */ /* 0x000164000c1e1520 */
.L_x_105:
[----:B------:R-:W-:Y:S05]  /*4ae0*/  BSYNC B1 ;  /* 0x0000000000017941 */ /* 0x000fea0003800000 */
.L_x_104:
[----:B-----5:R-:W-:Y:S01]  /*4af0*/  IMAD.U32 R4, R114, 0x10000, RZ ;  /* 0x0001000072047824 */ /* 0x020fe200078e00ff */
[----:B------:R-:W-:Y:S01]  /*4b00*/  ISETP.NE.AND P6, PT, R101, RZ, PT ;  /* 0x000000ff6500720c */ /* 0x000fe20003fc5270 */
[----:B------:R-:W-:Y:S02]  /*4b10*/  BSSY B1, `(.L_x_106) ;  /* 0x000000b000017945 */ /* 0x000fe40003800000 */
[----:B------:R-:W-:Y:S01]  /*4b20*/  FMUL R5, R4, R89 ;  /* 0x0000005904057220 */ /* 0x000fe20000400000 */
[----:B------:R-:W-:-:S03]  /*4b30*/  @P4 IMAD.MOV.U32 R4, RZ, RZ, R14 ;  /* 0x000000ffff044224 */ /* 0x000fc600078e000e */
        /* <DEDUP_REMOVED lines=8> */
.L_x_107:
[----:B------:R-:W-:Y:S05]  /*4bc0*/  BSYNC B1 ;  /* 0x0000000000017941 */ /* 0x000fea0003800000 */
.L_x_106:
        /* <DEDUP_REMOVED lines=13> */
.L_x_109:
[----:B------:R-:W-:Y:S05]  /*4ca0*/  BSYNC B1 ;  /* 0x0000000000017941 */ /* 0x000fea0003800000 */
.L_x_108:
[----:B-----5:R-:W-:Y:S01]  /*4cb0*/  IMAD.U32 R4, R114, 0x10000, RZ ;  /* 0x0001000072047824 */ /* 0x020fe200078e00ff */
[----:B------:R-:W-:Y:S03]  /*4cc0*/  BSSY B1, `(.L_x_110) ;  /* 0x000000b000017945 */ /* 0x000fe60003800000 */
        /* <DEDUP_REMOVED lines=10> */
.L_x_111:
[----:B------:R-:W-:Y:S05]  /*4d70*/  BSYNC B1 ;  /* 0x0000000000017941 */ /* 0x000fea0003800000 */
.L_x_110:
        /* <DEDUP_REMOVED lines=13> */
.L_x_113:
[----:B------:R-:W-:Y:S05]  /*4e50*/  BSYNC B1 ;  /* 0x0000000000017941 */ /* 0x000fea0003800000 */
.L_x_112:
        /* <DEDUP_REMOVED lines=13> */
.L_x_115:
[----:B------:R-:W-:Y:S05]  /*4f30*/  BSYNC B1 ;  /* 0x0000000000017941 */ /* 0x000fea0003800000 */
.L_x_114:
        /* <DEDUP_REMOVED lines=13> */
.L_x_117:
[----:B------:R-:W-:Y:S05]  /*5010*/  BSYNC B1 ;  /* 0x0000000000017941 */ /* 0x000fea0003800000 */
.L_x_116:
[----:B-----5:R-:W-:Y:S01]  /*5020*/  IMAD.U32 R4, R114, 0x10000, RZ ;  /* 0x0001000072047824 */ /* 0x020fe200078e00ff */
[----:B------:R-:W-:Y:S03]  /*5030*/  BSSY B1, `(.L_x_118) ;  /* 0x000000b000017945 */ /* 0x000fe60003800000 */
[----:B------:R-:W-:Y:S01]  /*5040*/  FMUL R5, R4, R89 ;  /* 0x0000005904057220 */ /* 0x000fe20000400000 */
[----:B------:R-:W-:-:S03]  /*5050*/  @P4 MOV R4, R10 ;  /* 0x0000000a00044202 */ /* 0x000fc60000000f00 */
        /* <DEDUP_REMOVED lines=8> */
.L_x_119:
[----:B------:R-:W-:Y:S05]  /*50e0*/  BSYNC B1 ;  /* 0x0000000000017941 */ /* 0x000fea0003800000 */
.L_x_118:
        /* <DEDUP_REMOVED lines=13> */
.L_x_121:
[----:B------:R-:W-:Y:S05]  /*51c0*/  BSYNC B1 ;  /* 0x0000000000017941 */ /* 0x000fea0003800000 */
.L_x_120:
        /* <DEDUP_REMOVED lines=13> */
.L_x_123:
[----:B------:R-:W-:Y:S05]  /*52a0*/  BSYNC B1 ;  /* 0x0000000000017941 */ /* 0x000fea0003800000 */
.L_x_122:
        /* <DEDUP_REMOVED lines=13> */
.L_x_125:
[----:B------:R-:W-:Y:S05]  /*5380*/  BSYNC B1 ;  /* 0x0000000000017941 */ /* 0x000fea0003800000 */
.L_x_124:
        /* <DEDUP_REMOVED lines=12> */
.L_x_127:
[----:B------:R-:W-:Y:S05]  /*5450*/  BSYNC B1 ;  /* 0x0000000000017941 */ /* 0x000fea0003800000 */
.L_x_126:
        /* <DEDUP_REMOVED lines=13> */
.L_x_129:
[----:B------:R-:W-:Y:S05]  /*5530*/  BSYNC B1 ;  /* 0x0000000000017941 */ /* 0x000fea0003800000 */
.L_x_128:
        /* <DEDUP_REMOVED lines=12> */
.L_x_131:
[----:B------:R-:W-:Y:S05]  /*5600*/  BSYNC B1 ;  /* 0x0000000000017941 */ /* 0x000fea0003800000 */
.L_x_130:
        /* <DEDUP_REMOVED lines=12> */
.L_x_133:
[----:B------:R-:W-:Y:S05]  /*56d0*/  BSYNC B1 ;  /* 0x0000000000017941 */ /* 0x000fea0003800000 */
.L_x_132:
[----:B-----5:R-:W-:Y:S01]  /*56e0*/  IMAD.U32 R4, R114, 0x10000, RZ ;  /* 0x0001000072047824 */ /* 0x020fe200078e00ff */
[----:B------:R-:W-:Y:S01]  /*56f0*/  ISETP.GT.AND P5, PT, R3, 0x88, P5 ;  /* 0x000000880300780c */ /* 0x000fe20002fa4270 */
        /* <DEDUP_REMOVED lines=8> */
[----:B------:R-:W-:Y:S05]  /*5780*/  @!P5 BRA `(.L_x_135) ;  /* 0x000000000004d947 */ /* 0x000fea0003800000 */
[----:B------:R0:W5:Y:S02]  /*5790*/  LDG.E.LTC128B.U16 R114, desc[UR36][R12.64+0x52] ;  /* 0x000052240c727981 */ /* 0x000164000c1e1520 */
.L_x_135:
[----:B------:R-:W-:Y:S05]  /*57a0*/  BSYNC B1 ;  /* 0x0000000000017941 */ /* 0x000fea0003800000 */
.L_x_134:
[----:B0----5:R-:W-:Y:S01]  /*57b0*/  IMAD.U32 R4, R114, 0x10000, RZ ;  /* 0x0001000072047824 */ /* 0x021fe200078e00ff */
        /* <DEDUP_REMOVED lines=11> */
.L_x_137:
[----:B------:R-:W-:Y:S05]  /*5870*/  BSYNC B1 ;  /* 0x0000000000017941 */ /* 0x000fea0003800000 */
.L_x_136:
[----:B0----5:R-:W-:Y:S01]  /*5880*/  IMAD.U32 R4, R114, 0x10000, RZ ;  /* 0x0001000072047824 */ /* 0x021fe200078e00ff */
        /* <DEDUP_REMOVED lines=11> */
.L_x_139:
[----:B------:R-:W-:Y:S05]  /*5940*/  BSYNC B1 ;  /* 0x0000000000017941 */ /* 0x000fea0003800000 */
.L_x_138:
        /* <DEDUP_REMOVED lines=12> */
.L_x_141:
[----:B------:R-:W-:Y:S05]  /*5a10*/  BSYNC B1 ;  /* 0x0000000000017941 */ /* 0x000fea0003800000 */
.L_x_140:
        /* <DEDUP_REMOVED lines=12> */
.L_x_143:
[----:B------:R-:W-:Y:S05]  /*5ae0*/  BSYNC B1 ;  /* 0x0000000000017941 */ /* 0x000fea0003800000 */
.L_x_142:
        /* <DEDUP_REMOVED lines=12> */
.L_x_145:
[----:B------:R-:W-:Y:S05]  /*5bb0*/  BSYNC B1 ;  /* 0x0000000000017941 */ /* 0x000fea0003800000 */
.L_x_144:
        /* <DEDUP_REMOVED lines=12> */
.L_x_147:
[----:B------:R-:W-:Y:S05]  /*5c80*/  BSYNC B1 ;  /* 0x0000000000017941 */ /* 0x000fea0003800000 */
.L_x_146:
        /* <DEDUP_REMOVED lines=9> */
.L_x_149:
[----:B------:R-:W-:Y:S05]  /*5d20*/  BSYNC B1 ;  /* 0x0000000000017941 */ /* 0x000fea0003800000 */
.L_x_148:
        /* <DEDUP_REMOVED lines=12> */
.L_x_151:
[----:B------:R-:W-:Y:S05]  /*5df0*/  BSYNC B1 ;  /* 0x0000000000017941 */ /* 0x000fea0003800000 */
.L_x_150:
[----:B------:R-:W-:Y:S05]  /*5e00*/  @!P0 BRA `(.L_x_152) ;  /* 0x0000001400848947 */ /* 0x000fea0003800000 */
[----:B-----5:R-:W-:-:S04]  /*5e10*/  IMAD.U32 R114, R114, 0x10000, RZ ;  /* 0x0001000072727824 */ /* 0x020fc800078e00ff */
[----:B------:R-:W-:-:S04]  /*5e20*/  FMUL R114, R114, R89 ;  /* 0x0000005972727220 */ /* 0x000fc80000400000 */
[----:B------:R-:W-:-:S05]  /*5e30*/  FFMA R114, R55, R88, R114 ;  /* 0x0000005837727223 */ /* 0x000fca0000000072 */
[----:B------:R-:W-:-:S05]  /*5e40*/  F2FP.BF16.F32.PACK_AB R114, RZ, R114 ;  /* 0x00000072ff72723e */ /* 0x000fca00000010ff */
[----:B------:R0:W-:Y:S01]  /*5e50*/  STG.E.U16 desc[UR36][R10.64+0x72], R114 ;  /* 0x000072720a007986 */ /* 0x0001e2000c101524 */
[----:B------:R-:W-:Y:S05]  /*5e60*/  BRA `(.L_x_152) ;  /* 0x00000014006c7947 */ /* 0x000fea0003800000 */
.L_x_29:
[----:B------:R-:W-:Y:S01]  /*5e70*/  ULDC.64 UR4, c[0x0][0x5c0] ;  /* 0x0001700000047ab9 */ /* 0x000fe20000000a00 */
[-C--:B------:R-:W-:Y:S01]  /*5e80*/  FMUL R56, R56, R88.reuse ;  /* 0x0000005838387220 */ /* 0x080fe20000400000 */
[----:B------:R-:W-:Y:S01]  /*5e90*/  LEA R10, P1, R112, UR4, 0x1 ;  /* 0x00000004700a7c11 */ /* 0x000fe2000f8208ff */
[----:B------:R-:W-:Y:S01]  /*5ea0*/  IMAD.SHL.U32 R7, R94, 0x2, RZ ;  /* 0x000000025e077824 */ /* 0x000fe200078e00ff */
[----:B------:R-:W-:Y:S01]  /*5eb0*/  ISETP.GT.AND P3, PT, R4, 0x1, PT ;  /* 0x000000010400780c */ /* 0x000fe20003f64270 */
[----:B------:R-:W-:Y:S01]  /*5ec0*/  FMUL R57, R57, R88 ;  /* 0x0000005839397220 */ /* 0x000fe20000400000 */
[----:B------:R-:W-:Y:S01]  /*5ed0*/  F2FP.BF16.F32.PACK_AB R56, RZ, R56 ;  /* 0x00000038ff38723e */ /* 0x000fe200000010ff */
[-C--:B------:R-:W-:Y:S01]  /*5ee0*/  FMUL R58, R58, R88.reuse ;  /* 0x000000583a3a7220 */ /* 0x080fe20000400000 */
[----:B------:R-:W-:Y:S01]  /*5ef0*/  LEA.HI.X R11, R112, UR5, R105, 0x1, P1 ;  /* 0x00000005700b7c11 */ /* 0x000fe200088f0c69 */
[-C--:B------:R-:W-:Y:S01]  /*5f00*/  FMUL R59, R59, R88.reuse ;  /* 0x000000583b3b7220 */ /* 0x080fe20000400000 */
[----:B------:R-:W-:Y:S01]  /*5f10*/  ISETP.GT.AND P1, PT, R3, RZ, P3 ;  /* 0x000000ff0300720c */ /* 0x000fe20001f24270 */
[----:B------:R-:W-:Y:S01]  /*5f20*/  IMAD.SHL.U32 R19, R95, 0x2, RZ ;  /* 0x000000025f137824 */ /* 0x000fe200078e00ff */
[----:B------:R-:W-:Y:S01]  /*5f30*/  ISETP.GT.AND P2, PT, R3, 0x8, P6 ;  /* 0x000000080300780c */ /* 0x000fe20003744270 */
[----:B------:R-:W-:Y:S01]  /*5f40*/  @P0 STG.E.U16 desc[UR36][R10.64], R56 ;  /* 0x000000380a000986 */ /* 0x000fe2000c101524 */
[----:B------:R-:W-:Y:S01]  /*5f50*/  SHF.L.U64.HI R5, R94, 0x1, R93 ;  /* 0x000000015e057819 */ /* 0x000fe2000001025d */
[----:B------:R-:W-:Y:S01]  /*5f60*/  FMUL R60, R60, R88 ;  /* 0x000000583c3c7220 */ /* 0x000fe20000400000 */
[----:B------:R-:W-:Y:S01]  /*5f70*/  IADD3 R8, P0, R7, R10, RZ ;  /* 0x0000000a07087210 */ /* 0x000fe20007f1e0ff */
[-C--:B------:R-:W-:Y:S01]  /*5f80*/  FMUL R61, R61, R88.reuse ;  /* 0x000000583d3d7220 */ /* 0x080fe20000400000 */
[----:B------:R-:W-:Y:S01]  /*5f90*/  F2FP.BF16.F32.PACK_AB R57, RZ, R57 ;  /* 0x00000039ff39723e */ /* 0x000fe200000010ff */
[----:B------:R-:W-:Y:S01]  /*5fa0*/  FMUL R63, R63, R88 ;  /* 0x000000583f3f7220 */ /* 0x000fe20000400000 */
[----:B------:R-:W-:Y:S01]  /*5fb0*/  F2FP.BF16.F32.PACK_AB R58, RZ, R58 ;  /* 0x0000003aff3a723e */ /* 0x000fe200000010ff */
[----:B------:R-:W-:Y:S01]  /*5fc0*/  IMAD.X R9, R5, 0x1, R11, P0 ;  /* 0x0000000105097824 */ /* 0x000fe200000e060b */
[----:B------:R-:W-:Y:S01]  /*5fd0*/  ISETP.GT.AND P0, PT, R3, 0x8, P3 ;  /* 0x000000080300780c */ /* 0x000fe20001f04270 */
[----:B------:R-:W-:Y:S01]  /*5fe0*/  @P1 STG.E.U16 desc[UR36][R10.64+0x2], R57 ;  /* 0x000002390a001986 */ /* 0x000fe2000c101524 */
[----:B------:R-:W-:Y:S01]  /*5ff0*/  F2FP.BF16.F32.PACK_AB R59, RZ, R59 ;  /* 0x0000003bff3b723e */ /* 0x000fe200000010ff */
[----:B------:R-:W-:Y:S01]  /*6000*/  FMUL R62, R62, R88 ;  /* 0x000000583e3e7220 */ /* 0x000fe20000400000 */
[----:B------:R-:W-:Y:S01]  /*6010*/  SHF.L.U64.HI R13, R95, 0x1, R92 ;  /* 0x000000015f0d7819 */ /* 0x000fe2000001025c */
[----:B------:R-:W-:Y:S01]  /*6020*/  @P2 STG.E.U16 desc[UR36][R8.64], R58 ;  /* 0x0000003a08002986 */ /* 0x000fe2000c101524 */
[----:B------:R-:W-:Y:S01]  /*6030*/  IADD3 R6, P1, P2, R19, R10, R7 ;  /* 0x0000000a13067210 */ /* 0x000fe20007a3e007 */
[-C--:B------:R-:W-:Y:S01]  /*6040*/  FMUL R64, R64, R88.reuse ;  /* 0x0000005840407220 */ /* 0x080fe20000400000 */
[C---:B------:R-:W-:Y:S01]  /*6050*/  ISETP.GT.AND P4, PT, R4.reuse, 0x8, PT ;  /* 0x000000080400780c */ /* 0x040fe20003f84270 */
[-C--:B------:R-:W-:Y:S01]  /*6060*/  FMUL R65, R65, R88.reuse ;  /* 0x0000005841417220 */ /* 0x080fe20000400000 */
[----:B------:R-:W-:Y:S01]  /*6070*/  ISETP.GT.AND P3, PT, R4, 0x9, PT ;  /* 0x000000090400780c */ /* 0x000fe20003f64270 */
[-C--:B------:R-:W-:Y:S01]  /*6080*/  FMUL R66, R66, R88.reuse ;  /* 0x0000005842427220 */ /* 0x080fe20000400000 */
[----:B------:R-:W-:Y:S01]  /*6090*/  IADD3.X R7, R13, R11, R5, P1, P2 ;  /* 0x0000000b0d077210 */ /* 0x000fe20000fe4405 */
[----:B------:R-:W-:Y:S01]  /*60a0*/  @P0 STG.E.U16 desc[UR36][R8.64+0x2], R59 ;  /* 0x0000023b08000986 */ /* 0x000fe2000c101524 */
[----:B------:R-:W-:Y:S01]  /*60b0*/  ISETP.GT.AND P1, PT, R3, RZ, P4 ;  /* 0x000000ff0300720c */ /* 0x000fe20002724270 */
[-C--:B------:R-:W-:Y:S01]  /*60c0*/  FMUL R67, R67, R88.reuse ;  /* 0x0000005843437220 */ /* 0x080fe20000400000 */
[----:B------:R-:W-:Y:S01]  /*60d0*/  ISETP.GT.AND P0, PT, R3, RZ, P3 ;  /* 0x000000ff0300720c */ /* 0x000fe20001f04270 */
[----:B------:R-:W-:Y:S01]  /*60e0*/  FMUL R68, R68, R88 ;  /* 0x0000005844447220 */ /* 0x000fe20000400000 */
[----:B------:R-:W-:Y:S01]  /*60f0*/  F2FP.BF16.F32.PACK_AB R60, RZ, R60 ;  /* 0x0000003cff3c723e */ /* 0x000fe200000010ff */
[-C--:B------:R-:W-:Y:S01]  /*6100*/  FMUL R69, R69, R88.reuse ;  /* 0x0000005845457220 */ /* 0x080fe20000400000 */
[----:B------:R-:W-:Y:S01]  /*6110*/  F2FP.BF16.F32.PACK_AB R61, RZ, R61 ;  /* 0x0000003dff3d723e */ /* 0x000fe200000010ff */
[-C--:B------:R-:W-:Y:S01]  /*6120*/  FMUL R70, R70, R88.reuse ;  /* 0x0000005846467220 */ /* 0x080fe20000400000 */
[----:B------:R-:W-:Y:S01]  /*6130*/  F2FP.BF16.F32.PACK_AB R63, RZ, R63 ;  /* 0x0000003fff3f723e */ /* 0x000fe200000010ff */
[----:B------:R-:W-:Y:S01]  /*6140*/  FMUL R71, R71, R88 ;  /* 0x0000005847477220 */ /* 0x000fe20000400000 */
[----:B------:R-:W-:Y:S01]  /*6150*/  F2FP.BF16.F32.PACK_AB R62, RZ, R62 ;  /* 0x0000003eff3e723e */ /* 0x000fe200000010ff */
[----:B------:R-:W-:Y:S01]  /*6160*/  FMUL R72, R72, R88 ;  /* 0x0000005848487220 */ /* 0x000fe20000400000 */
[----:B------:R-:W-:Y:S01]  /*6170*/  F2FP.BF16.F32.PACK_AB R64, RZ, R64 ;  /* 0x00000040ff40723e */ /* 0x000fe200000010ff */
[----:B------:R-:W-:Y:S01]  /*6180*/  @P1 STG.E.U16 desc[UR36][R10.64+0x10], R60 ;  /* 0x0000103c0a001986 */ /* 0x000fe2000c101524 */
[----:B------:R-:W-:Y:S01]  /*6190*/  ISETP.GT.AND P1, PT, R3, 0x8, P4 ;  /* 0x000000080300780c */ /* 0x000fe20002724270 */
[-C--:B------:R-:W-:Y:S01]  /*61a0*/  FMUL R73, R73, R88.reuse ;  /* 0x0000005849497220 */ /* 0x080fe20000400000 */
[----:B------:R-:W-:Y:S01]  /*61b0*/  ISETP.GT.AND P2, PT, R4, 0x11, PT ;  /* 0x000000110400780c */ /* 0x000fe20003f44270 */
[----:B------:R-:W-:Y:S01]  /*61c0*/  @P0 STG.E.U16 desc[UR36][R10.64+0x12], R61 ;  /* 0x0000123d0a000986 */ /* 0x000fe2000c101524 */
[----:B------:R-:W-:Y:S01]  /*61d0*/  ISETP.GT.AND P0, PT, R3, 0x8, P3 ;  /* 0x000000080300780c */ /* 0x000fe20001f04270 */
[-C--:B------:R-:W-:Y:S01]  /*61e0*/  FMUL R74, R74, R88.reuse ;  /* 0x000000584a4a7220 */ /* 0x080fe20000400000 */
[----:B------:R-:W-:Y:S01]  /*61f0*/  ISETP.GT.AND P3, PT, R4, 0x10, PT ;  /* 0x000000100400780c */ /* 0x000fe20003f64270 */
[-C--:B------:R-:W-:Y:S01]  /*6200*/  FMUL R75, R75, R88.reuse ;  /* 0x000000584b4b7220 */ /* 0x080fe20000400000 */
[----:B------:R-:W-:Y:S01]  /*6210*/  F2FP.BF16.F32.PACK_AB R65, RZ, R65 ;  /* 0x00000041ff41723e */ /* 0x000fe200000010ff */
[----:B------:R-:W-:Y:S01]  /*6220*/  FMUL R76, R76, R88 ;  /* 0x000000584c4c7220 */ /* 0x000fe20000400000 */
[----:B------:R-:W-:Y:S01]  /*6230*/  F2FP.BF16.F32.PACK_AB R66, RZ, R66 ;  /* 0x00000042ff42723e */ /* 0x000fe200000010ff */
[----:B------:R-:W-:Y:S01]  /*6240*/  FMUL R77, R77, R88 ;  /* 0x000000584d4d7220 */ /* 0x000fe20000400000 */
[----:B------:R-:W-:Y:S01]  /*6250*/  F2FP.BF16.F32.PACK_AB R67, RZ, R67 ;  /* 0x00000043ff43723e */ /* 0x000fe200000010ff */
[----:B------:R-:W-:Y:S01]  /*6260*/  @P1 STG.E.U16 desc[UR36][R8.64+0x10], R62 ;  /* 0x0000103e08001986 */ /* 0x000fe2000c101524 */
[----:B------:R-:W-:Y:S01]  /*6270*/  F2FP.BF16.F32.PACK_AB R68, RZ, R68 ;  /* 0x00000044ff44723e */ /* 0x000fe200000010ff */
[-C--:B------:R-:W-:Y:S01]  /*6280*/  FMUL R78, R78, R88.reuse ;  /* 0x000000584e4e7220 */ /* 0x080fe20000400000 */
[----:B------:R-:W-:Y:S01]  /*6290*/  ISETP.GT.AND P1, PT, R4, 0x19, PT ;  /* 0x000000190400780c */ /* 0x000fe20003f24270 */
[----:B------:R-:W-:Y:S01]  /*62a0*/  @P0 STG.E.U16 desc[UR36][R8.64+0x12], R63 ;  /* 0x0000123f08000986 */ /* 0x000fe2000c101524 */
[----:B------:R-:W-:Y:S01]  /*62b0*/  ISETP.GT.AND P0, PT, R3, RZ, P3 ;  /* 0x000000ff0300720c */ /* 0x000fe20001f04270 */
[-C--:B------:R-:W-:Y:S01]  /*62c0*/  FMUL R79, R79, R88.reuse ;  /* 0x000000584f4f7220 */ /* 0x080fe20000400000 */
[----:B------:R-:W-:Y:S01]  /*62d0*/  F2FP.BF16.F32.PACK_AB R69, RZ, R69 ;  /* 0x00000045ff45723e */ /* 0x000fe200000010ff */
[----:B------:R-:W-:Y:S01]  /*62e0*/  FMUL R80, R80, R88 ;  /* 0x0000005850507220 */ /* 0x000fe20000400000 */
[----:B------:R-:W-:Y:S01]  /*62f0*/  F2FP.BF16.F32.PACK_AB R70, RZ, R70 ;  /* 0x00000046ff46723e */ /* 0x000fe200000010ff */
        /* <DEDUP_REMOVED lines=8> */
[----:B------:R-:W-:Y:S01]  /*6380*/  @P0 STG.E.U16 desc[UR36][R10.64+0x20], R64 ;  /* 0x000020400a000986 */ /* 0x000fe2000c101524 */
[----:B------:R-:W-:Y:S01]  /*6390*/  ISETP.GT.AND P0, PT, R3, RZ, P2 ;  /* 0x000000ff0300720c */ /* 0x000fe20001704270 */
[-C--:B------:R-:W-:Y:S01]  /*63a0*/  FMUL R85, R85, R88.reuse ;  /* 0x0000005855557220 */ /* 0x080fe20000400000 */
[----:B------:R-:W-:Y:S01]  /*63b0*/  F2FP.BF16.F32.PACK_AB R75, RZ, R75 ;  /* 0x0000004bff4b723e */ /* 0x000fe200000010ff */
[-C--:B------:R-:W-:Y:S01]  /*63c0*/  FMUL R86, R86, R88.reuse ;  /* 0x0000005856567220 */ /* 0x080fe20000400000 */
[----:B------:R-:W-:Y:S01]  /*63d0*/  ISETP.GT.AND P5, PT, R4, 0x28, PT ;  /* 0x000000280400780c */ /* 0x000fe20003fa4270 */
[----:B------:R-:W-:Y:S01]  /*63e0*/  FMUL R87, R87, R88 ;  /* 0x0000005857577220 */ /* 0x000fe20000400000 */
[----:B------:R-:W-:Y:S01]  /*63f0*/  F2FP.BF16.F32.PACK_AB R76, RZ, R76 ;  /* 0x0000004cff4c723e */ /* 0x000fe200000010ff */
[-C--:B------:R-:W-:Y:S01]  /*6400*/  FMUL R24, R24, R88.reuse ;  /* 0x0000005818187220 */ /* 0x080fe20000400000 */
[----:B------:R-:W-:Y:S01]  /*6410*/  ISETP.GT.AND P4, PT, R4, 0x29, PT ;  /* 0x000000290400780c */ /* 0x000fe20003f84270 */
[-C--:B------:R-:W-:Y:S01]  /*6420*/  FMUL R25, R25, R88.reuse ;  /* 0x0000005819197220 */ /* 0x080fe20000400000 */
[----:B------:R-:W-:Y:S01]  /*6430*/  F2FP.BF16.F32.PACK_AB R77, RZ, R77 ;  /* 0x0000004dff4d723e */ /* 0x000fe200000010ff */
[----:B------:R-:W-:Y:S01]  /*6440*/  FMUL R26, R26, R88 ;  /* 0x000000581a1a7220 */ /* 0x000fe20000400000 */
[----:B------:R-:W-:Y:S01]  /*6450*/  F2FP.BF16.F32.PACK_AB R78, RZ, R78 ;  /* 0x0000004eff4e723e */ /* 0x000fe200000010ff */
[----:B------:R-:W-:Y:S01]  /*6460*/  @P0 STG.E.U16 desc[UR36][R10.64+0x22], R65 ;  /* 0x000022410a000986 */ /* 0x000fe2000c101524 */
[----:B------:R-:W-:Y:S01]  /*6470*/  ISETP.GT.AND P0, PT, R3, 0x8, P3 ;  /* 0x000000080300780c */ /* 0x000fe20001f04270 */
[-C--:B------:R-:W-:Y:S01]  /*6480*/  FMUL R27, R27, R88.reuse ;  /* 0x000000581b1b7220 */ /* 0x080fe20000400000 */
[----:B------:R-:W-:Y:S01]  /*6490*/  F2FP.BF16.F32.PACK_AB R79, RZ, R79 ;  /* 0x0000004fff4f723e */ /* 0x000fe200000010ff */
[-C--:B------:R-:W-:Y:S01]  /*64a0*/  FMUL R28, R28, R88.reuse ;  /* 0x000000581c1c7220 */ /* 0x080fe20000400000 */
[----:B------:R-:W-:Y:S01]  /*64b0*/  ISETP.GT.AND P3, PT, R4, 0x30, PT ;  /* 0x000000300400780c */ /* 0x000fe20003f64270 */
        /* <DEDUP_REMOVED lines=8> */
[----:B------:R-:W-:Y:S01]  /*6540*/  @P0 STG.E.U16 desc[UR36][R8.64+0x20], R66 ;  /* 0x0000204208000986 */ /* 0x000fe2000c101524 */
[----:B------:R-:W-:Y:S01]  /*6550*/  ISETP.GT.AND P0, PT, R3, 0x8, P2 ;  /* 0x000000080300780c */ /* 0x000fe20001704270 */
[-C--:B------:R-:W-:Y:S01]  /*6560*/  FMUL R33, R33, R88.reuse ;  /* 0x0000005821217220 */ /* 0x080fe20000400000 */
[----:B------:R-:W-:Y:S01]  /*6570*/  ISETP.GT.AND P2, PT, R4, 0x18, PT ;  /* 0x000000180400780c */ /* 0x000fe20003f44270 */
[----:B------:R-:W-:Y:S01]  /*6580*/  FMUL R34, R34, R88 ;  /* 0x0000005822227220 */ /* 0x000fe20000400000 */
[----:B------:R-:W-:Y:S01]  /*6590*/  F2FP.BF16.F32.PACK_AB R84, RZ, R84 ;  /* 0x00000054ff54723e */ /* 0x000fe200000010ff */
[-C--:B------:R-:W-:Y:S01]  /*65a0*/  FMUL R35, R35, R88.reuse ;  /* 0x0000005823237220 */ /* 0x080fe20000400000 */
[----:B------:R-:W-:Y:S01]  /*65b0*/  P2R R5, PR, RZ, 0x20 ;  /* 0x00000020ff057803 */ /* 0x000fe20000000000 */
[-C--:B------:R-:W-:Y:S01]  /*65c0*/  FMUL R36, R36, R88.reuse ;  /* 0x0000005824247220 */ /* 0x080fe20000400000 */
[----:B------:R-:W-:Y:S01]  /*65d0*/  F2FP.BF16.F32.PACK_AB R85, RZ, R85 ;  /* 0x00000055ff55723e */ /* 0x000fe200000010ff */
[----:B------:R-:W-:Y:S01]  /*65e0*/  FMUL R37, R37, R88 ;  /* 0x0000005825257220 */ /* 0x000fe20000400000 */
[----:B------:R-:W-:Y:S01]  /*65f0*/  F2FP.BF16.F32.PACK_AB R86, RZ, R86 ;  /* 0x00000056ff56723e */ /* 0x000fe200000010ff */
[-C--:B------:R-:W-:Y:S01]  /*6600*/  FMUL R38, R38, R88.reuse ;  /* 0x0000005826267220 */ /* 0x080fe20000400000 */
[----:B------:R-:W-:Y:S01]  /*6610*/  F2FP.BF16.F32.PACK_AB R87, RZ, R87 ;  /* 0x00000057ff57723e */ /* 0x000fe200000010ff */
[----:B------:R-:W-:Y:S01]  /*6620*/  @P0 STG.E.U16 desc[UR36][R8.64+0x22], R67 ;  /* 0x0000224308000986 */ /* 0x000fe2000c101524 */
[----:B------:R-:W-:Y:S01]  /*6630*/  ISETP.GT.AND P0, PT, R3, RZ, P2 ;  /* 0x000000ff0300720c */ /* 0x000fe20001704270 */
        /* <DEDUP_REMOVED lines=36> */
[----:B------:R-:W-:Y:S01]  /*6880*/  FMUL R55, R55, R88 ;  /* 0x0000005837377220 */ /* 0x000fe20000400000 */
[----:B------:R-:W-:-:S02]  /*6890*/  F2FP.BF16.F32.PACK_AB R39, RZ, R39 ;  /* 0x00000027ff27723e */ /* 0x000fc400000010ff */
[----:B------:R-:W-:Y:S01]  /*68a0*/  F2FP.BF16.F32.PACK_AB R40, RZ, R40 ;  /* 0x00000028ff28723e */ /* 0x000fe200000010ff */
[----:B------:R-:W-:Y:S01]  /*68b0*/  @P0 STG.E.U16 desc[UR36][R8.64+0x30], R70 ;  /* 0x0000304608000986 */ /* 0x000fe2000c101524 */
[----:B------:R-:W-:Y:S02]  /*68c0*/  ISETP.GT.AND P0, PT, R3, 0x8, P1 ;  /* 0x000000080300780c */ /* 0x000fe40000f04270 */
[----:B------:R-:W-:Y:S02]  /*68d0*/  ISETP.GT.AND P1, PT, R4, 0x21, PT ;  /* 0x000000210400780c */ /* 0x000fe40003f24270 */
[----:B------:R-:W-:Y:S02]  /*68e0*/  F2FP.BF16.F32.PACK_AB R41, RZ, R41 ;  /* 0x00000029ff29723e */ /* 0x000fe400000010ff */
[----:B------:R-:W-:Y:S02]  /*68f0*/  F2FP.BF16.F32.PACK_AB R42, RZ, R42 ;  /* 0x0000002aff2a723e */ /* 0x000fe400000010ff */
[----:B------:R-:W-:-:S02]  /*6900*/  F2FP.BF16.F32.PACK_AB R43, RZ, R43 ;  /* 0x0000002bff2b723e */ /* 0x000fc400000010ff */
[----:B------:R-:W-:Y:S02]  /*6910*/  F2FP.BF16.F32.PACK_AB R44, RZ, R44 ;  /* 0x0000002cff2c723e */ /* 0x000fe400000010ff */
[----:B------:R-:W-:Y:S01]  /*6920*/  F2FP.BF16.F32.PACK_AB R45, RZ, R45 ;  /* 0x0000002dff2d723e */ /* 0x000fe200000010ff */
[----:B------:R-:W-:Y:S01]  /*6930*/  @P0 STG.E.U16 desc[UR36][R8.64+0x32], R71 ;  /* 0x0000324708000986 */ /* 0x000fe2000c101524 */
[----:B------:R-:W-:Y:S02]  /*6940*/  ISETP.GT.AND P0, PT, R3, RZ, P2 ;  /* 0x000000ff0300720c */ /* 0x000fe40001704270 */
[----:B------:R-:W-:Y:S02]  /*6950*/  F2FP.BF16.F32.PACK_AB R46, RZ, R46 ;  /* 0x0000002eff2e723e */ /* 0x000fe400000010ff */
[----:B------:R-:W-:Y:S02]  /*6960*/  F2FP.BF16.F32.PACK_AB R47, RZ, R47 ;  /* 0x0000002fff2f723e */ /* 0x000fe400000010ff */
[----:B------:R-:W-:-:S02]  /*6970*/  F2FP.BF16.F32.PACK_AB R48, RZ, R48 ;  /* 0x00000030ff30723e */ /* 0x000fc400000010ff */
[----:B------:R-:W-:Y:S02]  /*6980*/  F2FP.BF16.F32.PACK_AB R49, RZ, R49 ;  /* 0x00000031ff31723e */ /* 0x000fe400000010ff */
[----:B------:R-:W-:Y:S02]  /*6990*/  F2FP.BF16.F32.PACK_AB R50, RZ, R50 ;  /* 0x00000032ff32723e */ /* 0x000fe400000010ff */
[----:B------:R-:W-:Y:S01]  /*69a0*/  F2FP.BF16.F32.PACK_AB R51, RZ, R51 ;  /* 0x00000033ff33723e */ /* 0x000fe200000010ff */
[----:B------:R-:W-:Y:S01]  /*69b0*/  @P0 STG.E.U16 desc[UR36][R10.64+0x40], R72 ;  /* 0x000040480a000986 */ /* 0x000fe2000c101524 */
[----:B------:R-:W-:Y:S02]  /*69c0*/  ISETP.GT.AND P0, PT, R3, RZ, P1 ;  /* 0x000000ff0300720c */ /* 0x000fe40000f04270 */
[----:B------:R-:W-:Y:S02]  /*69d0*/  F2FP.BF16.F32.PACK_AB R52, RZ, R52 ;  /* 0x00000034ff34723e */ /* 0x000fe400000010ff */
[----:B------:R-:W-:-:S02]  /*69e0*/  F2FP.BF16.F32.PACK_AB R53, RZ, R53 ;  /* 0x00000035ff35723e */ /* 0x000fc400000010ff */
[----:B------:R-:W-:Y:S02]  /*69f0*/  F2FP.BF16.F32.PACK_AB R54, RZ, R54 ;  /* 0x00000036ff36723e */ /* 0x000fe400000010ff */
[----:B------:R-:W-:-:S05]  /*6a00*/  F2FP.BF16.F32.PACK_AB R55, RZ, R55 ;  /* 0x00000037ff37723e */ /* 0x000fca00000010ff */
[----:B------:R-:W-:Y:S01]  /*6a10*/  @P0 STG.E.U16 desc[UR36][R10.64+0x42], R73 ;  /* 0x000042490a000986 */ /* 0x000fe2000c101524 */
[----:B------:R-:W-:Y:S02]  /*6a20*/  ISETP.GT.AND P0, PT, R3, 0x8, P2 ;  /* 0x000000080300780c */ /* 0x000fe40001704270 */
[----:B------:R-:W-:-:S11]  /*6a30*/  ISETP.GT.AND P2, PT, R4, 0x38, PT ;  /* 0x000000380400780c */ /* 0x000fd60003f44270 */
[----:B------:R-:W-:Y:S01]  /*6a40*/  @P0 STG.E.U16 desc[UR36][R8.64+0x40], R74 ;  /* 0x0000404a08000986 */ /* 0x000fe2000c101524 */
[----:B------:R-:W-:-:S13]  /*6a50*/  ISETP.GT.AND P0, PT, R3, 0x8, P1 ;  /* 0x000000080300780c */ /* 0x000fda0000f04270 */
[----:B------:R-:W-:Y:S01]  /*6a60*/  @P0 STG.E.U16 desc[UR36][R8.64+0x42], R75 ;  /* 0x0000424b08000986 */ /* 0x000fe2000c101524 */
[----:B------:R-:W-:-:S13]  /*6a70*/  ISETP.GT.AND P0, PT, R3, RZ, P5 ;  /* 0x000000ff0300720c */ /* 0x000fda0002f04270 */
[----:B------:R-:W-:Y:S01]  /*6a80*/  @P0 STG.E.U16 desc[UR36][R10.64+0x50], R76 ;  /* 0x0000504c0a000986 */ /* 0x000fe2000c101524 */
[----:B------:R-:W-:-:S13]  /*6a90*/  ISETP.GT.AND P0, PT, R3, RZ, P4 ;  /* 0x000000ff0300720c */ /* 0x000fda0002704270 */
[----:B------:R-:W-:Y:S01]  /*6aa0*/  @P0 STG.E.U16 desc[UR36][R10.64+0x52], R77 ;  /* 0x0000524d0a000986 */ /* 0x000fe2000c101524 */
[----:B------:R-:W-:-:S13]  /*6ab0*/  ISETP.GT.AND P0, PT, R3, 0x8, P5 ;  /* 0x000000080300780c */ /* 0x000fda0002f04270 */
[----:B------:R-:W-:Y:S01]  /*6ac0*/  @P0 STG.E.U16 desc[UR36][R8.64+0x50], R78 ;  /* 0x0000504e08000986 */ /* 0x000fe2000c101524 */
[----:B------:R-:W-:-:S13]  /*6ad0*/  ISETP.GT.AND P0, PT, R3, 0x8, P4 ;  /* 0x000000080300780c */ /* 0x000fda0002704270 */
[----:B------:R-:W-:Y:S01]  /*6ae0*/  @P0 STG.E.U16 desc[UR36][R8.64+0x52], R79 ;  /* 0x0000524f08000986 */ /* 0x000fe2000c101524 */
[----:B------:R-:W-:-:S13]  /*6af0*/  ISETP.GT.AND P0, PT, R3, RZ, P3 ;  /* 0x000000ff0300720c */ /* 0x000fda0001f04270 */
[----:B------:R-:W-:Y:S01]  /*6b00*/  @P0 STG.E.U16 desc[UR36][R10.64+0x60], R80 ;  /* 0x000060500a000986 */ /* 0x000fe2000c101524 */
[----:B------:R-:W-:-:S04]  /*6b10*/  ISETP.GT.AND P0, PT, R4, 0x31, PT ;  /* 0x000000310400780c */ /* 0x000fc80003f04270 */
[----:B------:R-:W-:-:S13]  /*6b20*/  ISETP.GT.AND P1, PT, R3, RZ, P0 ;  /* 0x000000ff0300720c */ /* 0x000fda0000724270 */
[----:B------:R-:W-:Y:S01]  /*6b30*/  @P1 STG.E.U16 desc[UR36][R10.64+0x62], R81 ;  /* 0x000062510a001986 */ /* 0x000fe2000c101524 */
[----:B------:R-:W-:-:S13]  /*6b40*/  ISETP.GT.AND P1, PT, R3, 0x8, P3 ;  /* 0x000000080300780c */ /* 0x000fda0001f24270 */
[----:B------:R-:W-:Y:S01]  /*6b50*/  @P1 STG.E.U16 desc[UR36][R8.64+0x60], R82 ;  /* 0x0000605208001986 */ /* 0x000fe2000c101524 */
[----:B------:R-:W-:-:S13]  /*6b60*/  ISETP.GT.AND P1, PT, R3, 0x8, P0 ;  /* 0x000000080300780c */ /* 0x000fda0000724270 */
[----:B------:R-:W-:Y:S01]  /*6b70*/  @P1 STG.E.U16 desc[UR36][R8.64+0x62], R83 ;  /* 0x0000625308001986 */ /* 0x000fe2000c101524 */
[----:B------:R-:W-:-:S05]  /*6b80*/  IADD3 R14, P1, R19, R8, RZ ;  /* 0x00000008130e7210 */ /* 0x000fca0007f3e0ff */
[----:B------:R-:W-:Y:S01]  /*6b90*/  IMAD.X R15, R13, 0x1, R9, P1 ;  /* 0x000000010d0f7824 */ /* 0x000fe200008e0609 */
[----:B------:R-:W-:-:S13]  /*6ba0*/  ISETP.GT.AND P1, PT, R3, RZ, P2 ;  /* 0x000000ff0300720c */ /* 0x000fda0001724270 */
[----:B------:R-:W-:Y:S01]  /*6bb0*/  @P1 STG.E.U16 desc[UR36][R10.64+0x70], R84 ;  /* 0x000070540a001986 */ /* 0x000fe2000c101524 */
[----:B------:R-:W-:-:S05]  /*6bc0*/  IADD3 R20, P1, R19, R8, RZ ;  /* 0x0000000813147210 */ /* 0x000fca0007f3e0ff */
[----:B------:R-:W-:Y:S01]  /*6bd0*/  IMAD.X R21, R13, 0x1, R9, P1 ;  /* 0x000000010d157824 */ /* 0x000fe200008e0609 */
[----:B------:R-:W-:-:S05]  /*6be0*/  IADD3 R12, P1, R19, R10, RZ ;  /* 0x0000000a130c7210 */ /* 0x000fca0007f3e0ff */
[----:B------:R-:W-:Y:S01]  /*6bf0*/  IMAD.X R13, R13, 0x1, R11, P1 ;  /* 0x000000010d0d7824 */ /* 0x000fe200008e060b */
[----:B------:R-:W-:-:S04]  /*6c00*/  ISETP.GT.AND P1, PT, R4, 0x39, PT ;  /* 0x000000390400780c */ /* 0x000fc80003f24270 */
[----:B------:R-:W-:-:S13]  /*6c10*/  ISETP.GT.AND P5, PT, R3, RZ, P1 ;  /* 0x000000ff0300720c */ /* 0x000fda0000fa4270 */
[----:B------:R-:W-:Y:S01]  /*6c20*/  @P5 STG.E.U16 desc[UR36][R10.64+0x72], R85 ;  /* 0x000072550a005986 */ /* 0x000fe2000c101524 */
[----:B------:R-:W-:-:S13]  /*6c30*/  ISETP.GT.AND P5, PT, R3, 0x8, P2 ;  /* 0x000000080300780c */ /* 0x000fda00017a4270 */
[----:B------:R-:W-:Y:S01]  /*6c40*/  @P5 STG.E.U16 desc[UR36][R8.64+0x70], R86 ;  /* 0x0000705608005986 */ /* 0x000fe2000c101524 */
[----:B------:R-:W-:-:S13]  /*6c50*/  ISETP.GT.AND P5, PT, R3, 0x8, P1 ;  /* 0x000000080300780c */ /* 0x000fda0000fa4270 */
[----:B------:R0:W-:Y:S01]  /*6c60*/  @P5 STG.E.U16 desc[UR36][R8.64+0x72], R87 ;  /* 0x0000725708005986 */ /* 0x0001e2000c101524 */
[C---:B------:R-:W-:Y:S02]  /*6c70*/  ISETP.GT.AND P5, PT, R3.reuse, 0x80, P6 ;  /* 0x000000800300780c */ /* 0x040fe400037a4270 */
[----:B------:R-:W-:-:S11]  /*6c80*/  ISETP.GT.AND P6, PT, R3, 0x88, P6 ;  /* 0x000000880300780c */ /* 0x000fd600037c4270 */
[----:B------:R-:W-:Y:S01]  /*6c90*/  @P5 STG.E.U16 desc[UR36][R12.64], R24 ;  /* 0x000000180c005986 */ /* 0x000fe2000c101524 */
[----:B------:R-:W-:-:S04]  /*6ca0*/  ISETP.GT.AND P5, PT, R4, 0x1, PT ;  /* 0x000000010400780c */ /* 0x000fc80003fa4270 */
[----:B------:R-:W-:-:S13]  /*6cb0*/  ISETP.GT.AND P5, PT, R3, 0x80, P5 ;  /* 0x000000800300780c */ /* 0x000fda0002fa4270 */
[----:B0-----:R-:W-:Y:S02]  /*6cc0*/  @P5 IMAD.MOV.U32 R8, RZ, RZ, R12 ;  /* 0x000000ffff085224 */ /* 0x001fe400078e000c */
[----:B------:R-:W-:-:S05]  /*6cd0*/  @P5 IMAD.MOV.U32 R9, RZ, RZ, R13 ;  /* 0x000000ffff095224 */ /* 0x000fca00078e000d */
[----:B------:R0:W-:Y:S01]  /*6ce0*/  @P5 STG.E.U16 desc[UR36][R8.64+0x2], R25 ;  /* 0x0000021908005986 */ /* 0x0001e2000c101524 */
[----:B------:R-:W-:-:S03]  /*6cf0*/  ISETP.NE.AND P5, PT, R5, RZ, PT ;  /* 0x000000ff0500720c */ /* 0x000fc60003fa5270 */
[----:B------:R-:W-:Y:S01]  /*6d00*/  @P6 STG.E.U16 desc[UR36][R14.64], R26 ;  /* 0x0000001a0e006986 */ /* 0x000fe2000c101524 */
[----:B------:R-:W-:-:S04]  /*6d10*/  ISETP.GT.AND P6, PT, R4, 0x1, PT ;  /* 0x000000010400780c */ /* 0x000fc80003fc4270 */
[----:B------:R-:W-:-:S13]  /*6d20*/  ISETP.GT.AND P6, PT, R3, 0x88, P6 ;  /* 0x000000880300780c */ /* 0x000fda00037c4270 */
[----:B------:R-:W-:Y:S01]  /*6d30*/  @P6 STG.E.U16 desc[UR36][R20.64+0x2], R27 ;  /* 0x0000021b14006986 */ /* 0x000fe2000c101524 */
[----:B------:R-:W-:-:S04]  /*6d40*/  ISETP.GT.AND P6, PT, R4, 0x8, PT ;  /* 0x000000080400780c */ /* 0x000fc80003fc4270 */
[----:B------:R-:W-:-:S13]  /*6d50*/  ISETP.GT.AND P6, PT, R3, 0x80, P6 ;  /* 0x000000800300780c */ /* 0x000fda00037c4270 */
[----:B0-----:R-:W-:Y:S02]  /*6d60*/  @P6 IMAD.MOV.U32 R8, RZ, RZ, R12 ;  /* 0x000000ffff086224 */ /* 0x001fe400078e000c */
[----:B------:R-:W-:-:S05]  /*6d70*/  @P6 IMAD.MOV.U32 R9, RZ, RZ, R13 ;  /* 0x000000ffff096224 */ /* 0x000fca00078e000d */
[----:B------:R0:W-:Y:S01]  /*6d80*/  @P6 STG.E.U16 desc[UR36][R8.64+0x10], R28 ;  /* 0x0000101c08006986 */ /* 0x0001e2000c101524 */
[----:B------:R-:W-:-:S04]  /*6d90*/  ISETP.GT.AND P6, PT, R4, 0x9, PT ;  /* 0x000000090400780c */ /* 0x000fc80003fc4270 */
[----:B------:R-:W-:-:S13]  /*6da0*/  ISETP.GT.AND P6, PT, R3, 0x80, P6 ;  /* 0x000000800300780c */ /* 0x000fda00037c4270 */
[----:B0-----:R-:W-:Y:S02]  /*6db0*/  @P6 IMAD.MOV.U32 R8, RZ, RZ, R12 ;  /* 0x000000ffff086224 */ /* 0x001fe400078e000c */
[----:B------:R-:W-:-:S05]  /*6dc0*/  @P6 IMAD.MOV.U32 R9, RZ, RZ, R13 ;  /* 0x000000ffff096224 */ /* 0x000fca00078e000d */
[----:B------:R0:W-:Y:S01]  /*6dd0*/  @P6 STG.E.U16 desc[UR36][R8.64+0x12], R29 ;  /* 0x0000121d08006986 */ /* 0x0001e2000c101524 */
[----:B------:R-:W-:-:S04]  /*6de0*/  ISETP.GT.AND P6, PT, R4, 0x8, PT ;  /* 0x000000080400780c */ /* 0x000fc80003fc4270 */
[----:B------:R-:W-:-:S13]  /*6df0*/  ISETP.GT.AND P6, PT, R3, 0x88, P6 ;  /* 0x000000880300780c */ /* 0x000fda00037c4270 */
        /* <DEDUP_REMOVED lines=45> */
[----:B------:R-:W-:Y:S01]  /*70d0*/  @P6 STG.E.U16 desc[UR36][R8.64+0x42], R41 ;  /* 0x0000422908006986 */ /* 0x000fe2000c101524 */
[----:B------:R-:W-:-:S04]  /*70e0*/  ISETP.GT.AND P6, PT, R4, 0x20, PT ;  /* 0x000000200400780c */ /* 0x000fc80003fc4270 */
[----:B------:R-:W-:-:S13]  /*70f0*/  ISETP.GT.AND P6, PT, R3, 0x88, P6 ;  /* 0x000000880300780c */ /* 0x000fda00037c4270 */
[----:B------:R-:W-:Y:S01]  /*7100*/  @P6 STG.E.U16 desc[UR36][R6.64+0x40], R42 ;  /* 0x0000402a06006986 */ /* 0x000fe2000c101524 */
[----:B------:R-:W-:-:S04]  /*7110*/  ISETP.GT.AND P6, PT, R4, 0x21, PT ;  /* 0x000000210400780c */ /* 0x000fc80003fc4270 */
[----:B------:R-:W-:-:S13]  /*7120*/  ISETP.GT.AND P6, PT, R3, 0x88, P6 ;  /* 0x000000880300780c */ /* 0x000fda00037c4270 */
[----:B------:R-:W-:Y:S02]  /*7130*/  @P6 IMAD.MOV.U32 R4, RZ, RZ, R6 ;  /* 0x000000ffff046224 */ /* 0x000fe400078e0006 */
[----:B------:R-:W-:-:S05]  /*7140*/  @P6 IMAD.MOV.U32 R5, RZ, RZ, R7 ;  /* 0x000000ffff056224 */ /* 0x000fca00078e0007 */
[----:B------:R0:W-:Y:S01]  /*7150*/  @P6 STG.E.U16 desc[UR36][R4.64+0x42], R43 ;  /* 0x0000422b04006986 */ /* 0x0001e2000c101524 */
[C---:B------:R-:W-:Y:S02]  /*7160*/  ISETP.GT.AND P6, PT, R3.reuse, 0x80, P5 ;  /* 0x000000800300780c */ /* 0x040fe40002fc4270 */
[----:B------:R-:W-:-:S11]  /*7170*/  ISETP.GT.AND P5, PT, R3, 0x88, P5 ;  /* 0x000000880300780c */ /* 0x000fd60002fa4270 */
[----:B0-----:R-:W-:Y:S02]  /*7180*/  @P6 IMAD.MOV.U32 R4, RZ, RZ, R12 ;  /* 0x000000ffff046224 */ /* 0x001fe400078e000c */
[----:B------:R-:W-:-:S05]  /*7190*/  @P6 IMAD.MOV.U32 R5, RZ, RZ, R13 ;  /* 0x000000ffff056224 */ /* 0x000fca00078e000d */
[----:B------:R0:W-:Y:S01]  /*71a0*/  @P6 STG.E.U16 desc[UR36][R4.64+0x50], R44 ;  /* 0x0000502c04006986 */ /* 0x0001e2000c101524 */
[C---:B------:R-:W-:Y:S02]  /*71b0*/  ISETP.GT.AND P6, PT, R3.reuse, 0x80, P4 ;  /* 0x000000800300780c */ /* 0x040fe400027c4270 */
[----:B------:R-:W-:-:S11]  /*71c0*/  ISETP.GT.AND P4, PT, R3, 0x88, P4 ;  /* 0x000000880300780c */ /* 0x000fd60002784270 */
[----:B0-----:R-:W-:Y:S02]  /*71d0*/  @P6 IMAD.MOV.U32 R4, RZ, RZ, R12 ;  /* 0x000000ffff046224 */ /* 0x001fe400078e000c */
[----:B------:R-:W-:-:S05]  /*71e0*/  @P6 IMAD.MOV.U32 R5, RZ, RZ, R13 ;  /* 0x000000ffff056224 */ /* 0x000fca00078e000d */
[----:B------:R0:W-:Y:S02]  /*71f0*/  @P6 STG.E.U16 desc[UR36][R4.64+0x52], R45 ;  /* 0x0000522d04006986 */ /* 0x0001e4000c101524 */
[----:B0-----:R-:W-:Y:S02]  /*7200*/  @P5 IMAD.MOV.U32 R4, RZ, RZ, R6 ;  /* 0x000000ffff045224 */ /* 0x001fe400078e0006 */
[----:B------:R-:W-:-:S05]  /*7210*/  @P5 IMAD.MOV.U32 R5, RZ, RZ, R7 ;  /* 0x000000ffff055224 */ /* 0x000fca00078e0007 */
[----:B------:R0:W-:Y:S01]  /*7220*/  @P5 STG.E.U16 desc[UR36][R4.64+0x50], R46 ;  /* 0x0000502e04005986 */ /* 0x0001e2000c101524 */
[C---:B------:R-:W-:Y:S02]  /*7230*/  ISETP.GT.AND P5, PT, R3.reuse, 0x80, P3 ;  /* 0x000000800300780c */ /* 0x040fe40001fa4270 */
[----:B------:R-:W-:Y:S01]  /*7240*/  ISETP.GT.AND P3, PT, R3, 0x88, P3 ;  /* 0x000000880300780c */ /* 0x000fe20001f64270 */
        /* <DEDUP_REMOVED lines=17> */
[----:B------:R0:W-:Y:S02]  /*7360*/  @P3 STG.E.U16 desc[UR36][R4.64+0x60], R50 ;  /* 0x0000603204003986 */ /* 0x0001e4000c101524 */
[----:B0-----:R-:W-:Y:S02]  /*7370*/  @P0 IMAD.MOV.U32 R4, RZ, RZ, R6 ;  /* 0x000000ffff040224 */ /* 0x001fe400078e0006 */
[----:B------:R-:W-:-:S05]  /*7380*/  @P0 IMAD.MOV.U32 R5, RZ, RZ, R7 ;  /* 0x000000ffff050224 */ /* 0x000fca00078e0007 */
[----:B------:R0:W-:Y:S02]  /*7390*/  @P0 STG.E.U16 desc[UR36][R4.64+0x62], R51 ;  /* 0x0000623304000986 */ /* 0x0001e4000c101524 */
[----:B0-----:R-:W-:Y:S01]  /*73a0*/  @P5 IMAD.MOV.U32 R4, RZ, RZ, R12 ;  /* 0x000000ffff045224 */ /* 0x001fe200078e000c */
[----:B------:R-:W-:-:S05]  /*73b0*/  @P5 MOV R5, R13 ;  /* 0x0000000d00055202 */ /* 0x000fca0000000f00 */
[----:B------:R0:W-:Y:S04]  /*73c0*/  @P5 STG.E.U16 desc[UR36][R4.64+0x70], R52 ;  /* 0x0000703404005986 */ /* 0x0001e8000c101524 */
[----:B------:R1:W-:Y:S01]  /*73d0*/  @P4 STG.E.U16 desc[UR36][R12.64+0x72], R53 ;  /* 0x000072350c004986 */ /* 0x0003e2000c101524 */
[----:B0-----:R-:W-:Y:S02]  /*73e0*/  @P2 IMAD.MOV.U32 R4, RZ, RZ, R6 ;  /* 0x000000ffff042224 */ /* 0x001fe400078e0006 */
[----:B------:R-:W-:-:S05]  /*73f0*/  @P2 IMAD.MOV.U32 R5, RZ, RZ, R7 ;  /* 0x000000ffff052224 */ /* 0x000fca00078e0007 */
[----:B------:R1:W-:Y:S04]  /*7400*/  @P2 STG.E.U16 desc[UR36][R4.64+0x70], R54 ;  /* 0x0000703604002986 */ /* 0x0003e8000c101524 */
[----:B------:R1:W-:Y:S02]  /*7410*/  @P1 STG.E.U16 desc[UR36][R6.64+0x72], R55 ;  /* 0x0000723706001986 */ /* 0x0003e4000c101524 */
.L_x_152:
[----:B------:R-:W-:Y:S05]  /*7420*/  BSYNC B0 ;  /* 0x0000000000007941 */ /* 0x000fea0003800000 */
.L_x_28:
[----:B------:R-:W-:Y:S01]  /*7430*/  IADD3 R16, P0, R16, UR38, RZ ;  /* 0x0000002610107c10 */ /* 0x000fe2000ff1e0ff */
[----:B------:R-:W-:Y:S01]  /*7440*/  ULDC.64 UR4, c[0x0][0x650] ;  /* 0x0001940000047ab9 */ /* 0x000fe20000000a00 */
[----:B------:R-:W-:Y:S01]  /*7450*/  PRMT R3, RZ, 0x7610, R3 ;  /* 0x00007610ff037816 */ /* 0x000fe20000000003 */
[----:B------:R-:W-:Y:S01]  /*7460*/  IMAD.MOV.U32 R101, RZ, RZ, -0x1 ;  /* 0xffffffffff657424 */ /* 0x000fe200078e00ff */
[----:B------:R-:W-:Y:S01]  /*7470*/  IADD3.X R17, R17, UR41, RZ, P0, !PT ;  /* 0x0000002911117c10 */ /* 0x000fe200087fe4ff */
[----:B------:R-:W-:Y:S01]  /*7480*/  IMAD.MOV.U32 R19, RZ, RZ, -0x1 ;  /* 0xffffffffff137424 */ /* 0x000fe200078e00ff */
[----:B------:R-:W-:-:S04]  /*7490*/  ISETP.GE.U32.AND P0, PT, R16, UR4, PT ;  /* 0x0000000410007c0c */ /* 0x000fc8000bf06070 */
[----:B------:R-:W-:-:S13]  /*74a0*/  ISETP.GE.U32.AND.EX P0, PT, R17, UR5, PT, P0 ;  /* 0x0000000511007c0c */ /* 0x000fda000bf06100 */
[----:B------:R-:W-:Y:S05]  /*74b0*/  @P0 BRA `(.L_x_153) ;  /* 0x00000004004c0947 */ /* 0x000fea0003800000 */
[----:B0-----:R-:W0:Y:S01]  /*74c0*/  LDC.64 R10, c[0x0][0x628] ;  /* 0x00018a00ff0a7b82 */ /* 0x001e220000000a00 */
[----:B-1----:R-:W1:Y:S01]  /*74d0*/  S2R R12, SR_CTAID.X ;  /* 0x00000000000c7919 */ /* 0x002e620000002500 */
[----:B----4-:R-:W-:Y:S02]  /*74e0*/  IMAD.MOV.U32 R8, RZ, RZ, R16 ;  /* 0x000000ffff087224 */ /* 0x010fe400078e0010 */
[----:B------:R-:W-:Y:S01]  /*74f0*/  IMAD.MOV.U32 R9, RZ, RZ, R17 ;  /* 0x000000ffff097224 */ /* 0x000fe200078e0011 */
[----:B------:R-:W4:Y:S03]  /*7500*/  S2R R20, SR_CTAID.Y ;  /* 0x0000000000147919 */ /* 0x000f260000002600 */
[----:B------:R-:W1:Y:S08]  /*7510*/  LDC R0, c[0x0][0x630] ;  /* 0x00018c00ff007b82 */ /* 0x000e700000000800 */
[----:B------:R-:W1:Y:S01]  /*7520*/  LDC.64 R14, c[0x0][0x620] ;  /* 0x00018800ff0e7b82 */ /* 0x000e620000000a00 */
[----:B0-----:R-:W-:-:S04]  /*7530*/  ISETP.NE.U32.AND P0, PT, R10, RZ, PT ;  /* 0x000000ff0a00720c */ /* 0x001fc80003f05070 */
[----:B------:R-:W-:-:S13]  /*7540*/  ISETP.NE.AND.EX P0, PT, R11, RZ, PT, P0 ;  /* 0x000000ff0b00720c */ /* 0x000fda0003f05300 */
[----:B-1--4-:R-:W-:Y:S05]  /*7550*/  @!P0 BRA `(.L_x_154) ;  /* 0x0000000000288947 */ /* 0x012fea0003800000 */
        /* <DEDUP_REMOVED lines=10> */
.L_x_154:
[-CC-:B------:R-:W-:Y:S01]  /*7600*/  SHF.R.U64 R19, R8, R0.reuse, R9.reuse ;  /* 0x0000000008137219 */ /* 0x180fe20000001209 */
[----:B------:R-:W0:Y:S01]  /*7610*/  LDC.64 R26, c[0x0][0x640] ;  /* 0x00019000ff1a7b82 */ /* 0x000e220000000a00 */
[----:B------:R-:W-:Y:S01]  /*7620*/  SHF.R.U32.HI R0, RZ, R0, R9 ;  /* 0x00000000ff007219 */ /* 0x000fe20000011609 */
[----:B------:R-:W-:Y:S01]  /*7630*/  ULDC UR4, c[0x0][0x150] ;  /* 0x0000540000047ab9 */ /* 0x000fe20000000800 */
[----:B------:R-:W-:Y:S02]  /*7640*/  IADD3 R3, P0, RZ, -R19, RZ ;  /* 0x80000013ff037210 */ /* 0x000fe40007f1e0ff */
[----:B------:R-:W-:-:S03]  /*7650*/  I2FP.F32.U32 R7, R12 ;  /* 0x0000000c00077245 */ /* 0x000fc60000201000 */
[----:B------:R-:W1:Y:S01]  /*7660*/  LDC R6, c[0x0][0x618] ;  /* 0x00018600ff067b82 */ /* 0x000e620000000800 */
[----:B------:R-:W-:Y:S02]  /*7670*/  IMAD.X R5, RZ, RZ, ~R0, P0 ;  /* 0x000000ffff057224 */ /* 0x000fe400000e0e00 */
[----:B------:R-:W-:Y:S01]  /*7680*/  FMUL R7, R7, UR4 ;  /* 0x0000000407077c20 */ /* 0x000fe20008400000 */
[----:B------:R-:W-:Y:S01]  /*7690*/  ULDC UR4, c[0x0][0x154] ;  /* 0x0000550000047ab9 */ /* 0x000fe20000000800 */
[-C--:B------:R-:W-:Y:S02]  /*76a0*/  IMAD R0, R5, R14.reuse, RZ ;  /* 0x0000000e05007224 */ /* 0x080fe400078e02ff */
[C---:B------:R-:W-:Y:S01]  /*76b0*/  IMAD.WIDE.U32 R4, R3.reuse, R14, R16 ;  /* 0x0000000e03047225 */ /* 0x040fe200078e0010 */
[----:B------:R-:W4:Y:S01]  /*76c0*/  LDC R11, c[0x0][0x608] ;  /* 0x00018200ff0b7b82 */ /* 0x000f220000000800 */
[----:B------:R-:W2:Y:S02]  /*76d0*/  F2I.U32.TRUNC.NTZ R7, R7 ;  /* 0x0000000700077305 */ /* 0x000ea4000020f000 */
[----:B------:R-:W-:-:S04]  /*76e0*/  IMAD R3, R3, R15, R0 ;  /* 0x0000000f03037224 */ /* 0x000fc800078e0200 */
[----:B------:R-:W-:Y:S01]  /*76f0*/  IMAD.IADD R3, R5, 0x1, R3 ;  /* 0x0000000105037824 */ /* 0x000fe200078e0203 */
[----:B------:R-:W3:Y:S01]  /*7700*/  LDC R8, c[0x0][0x658] ;  /* 0x00019600ff087b82 */ /* 0x000ee20000000800 */
[----:B------:R-:W-:Y:S02]  /*7710*/  I2FP.F32.U32 R5, R20 ;  /* 0x0000001400057245 */ /* 0x000fe40000201000 */
[----:B0-----:R-:W-:-:S04]  /*7720*/  ISETP.NE.U32.AND P0, PT, R26, RZ, PT ;  /* 0x000000ff1a00720c */ /* 0x001fc80003f05070 */
[----:B------:R-:W-:Y:S01]  /*7730*/  ISETP.NE.AND.EX P0, PT, R27, RZ, PT, P0 ;  /* 0x000000ff1b00720c */ /* 0x000fe20003f05300 */
[----:B------:R-:W0:Y:S01]  /*7740*/  LDC R9, c[0x0][0x144] ;  /* 0x00005100ff097b82 */ /* 0x000e220000000800 */
[-C--:B-1----:R-:W-:Y:S01]  /*7750*/  SHF.R.U32.HI R0, RZ, R6.reuse, R3 ;  /* 0x00000006ff007219 */ /* 0x082fe20000011603 */
[----:B--2---:R-:W-:Y:S01]  /*7760*/  IMAD.MOV R7, RZ, RZ, -R7 ;  /* 0x000000ffff077224 */ /* 0x004fe200078e0a07 */
[----:B------:R-:W-:Y:S01]  /*7770*/  SHF.R.U64 R13, R4, R6, R3 ;  /* 0x00000006040d7219 */ /* 0x000fe20000001203 */
[----:B------:R-:W-:-:S04]  /*7780*/  FMUL R6, R5, UR4 ;  /* 0x0000000405067c20 */ /* 0x000fc80008400000 */
[----:B------:R-:W1:Y:S01]  /*7790*/  LDC R21, c[0x0][0x148] ;  /* 0x00005200ff157b82 */ /* 0x000e620000000800 */
[-CC-:B----4-:R-:W-:Y:S02]  /*77a0*/  SHF.R.U64 R10, R13, R11.reuse, R0.reuse ;  /* 0x0000000b0d0a7219 */ /* 0x190fe40000001200 */
[----:B------:R-:W-:Y:S02]  /*77b0*/  SHF.R.U32.HI R3, RZ, R11, R0 ;  /* 0x0000000bff037219 */ /* 0x000fe40000011600 */
[----:B------:R2:W4:Y:S03]  /*77c0*/  F2I.U32.TRUNC.NTZ R0, R6 ;  /* 0x0000000600007305 */ /* 0x000526000020f000 */
[----:B------:R-:W1:Y:S01]  /*77d0*/  LDC R14, c[0x0][0x648] ;  /* 0x00019200ff0e7b82 */ /* 0x000e620000000800 */
[-CC-:B---3--:R-:W-:Y:S02]  /*77e0*/  SHF.R.U64 R15, R10, R8.reuse, R3.reuse ;  /* 0x000000080a0f7219 */ /* 0x188fe40000001203 */
[----:B------:R-:W-:-:S03]  /*77f0*/  SHF.R.U32.HI R5, RZ, R8, R3 ;  /* 0x00000008ff057219 */ /* 0x000fc60000011603 */
[----:B------:R-:W-:Y:S02]  /*7800*/  IMAD.MOV.U32 R4, RZ, RZ, R15 ;  /* 0x000000ffff047224 */ /* 0x000fe400078e000f */
[----:B------:R-:W3:Y:S01]  /*7810*/  LDC R24, c[0x0][0x638] ;  /* 0x00018e00ff187b82 */ /* 0x000ee20000000800 */
[----:B0-----:R-:W-:-:S07]  /*7820*/  IMAD R25, R9, R7, R12 ;  /* 0x0000000709197224 */ /* 0x001fce00078e020c */
[----:B------:R-:W0:Y:S08]  /*7830*/  LDC R28, c[0x0][0x610] ;  /* 0x00018400ff1c7b82 */ /* 0x000e300000000800 */
[----:B------:R-:W0:Y:S01]  /*7840*/  LDC R29, c[0x0][0x600] ;  /* 0x00018000ff1d7b82 */ /* 0x000e220000000800 */
[----:B--2-4-:R-:W-:Y:S05]  /*7850*/  @!P0 BRA `(.L_x_155) ;  /* 0x0000000000288947 */ /* 0x014fea0003800000 */
[----:B------:R-:W2:Y:S02]  /*7860*/  LDC R4, c[0x0][0x64c] ;  /* 0x00019300ff047b82 */ /* 0x000ea40000000800 */
[----:B--2---:R-:W-:-:S05]  /*7870*/  IADD3 R3, P0, R15, R4, RZ ;  /* 0x000000040f037210 */ /* 0x004fca0007f1e0ff */
        /* <DEDUP_REMOVED lines=8> */
.L_x_155:
[----:B------:R-:W-:Y:S02]  /*7900*/  ISETP.NE.AND P0, PT, R2, 0x1, PT ;  /* 0x000000010200780c */ /* 0x000fe40003f05270 */
[----:B-1----:R-:W-:Y:S01]  /*7910*/  SHF.R.U64 R3, R4, R14, R5 ;  /* 0x0000000e04037219 */ /* 0x002fe20000001205 */
[----:B------:R-:W-:Y:S01]  /*7920*/  IMAD.MOV R5, RZ, RZ, -R0 ;  /* 0x000000ffff057224 */ /* 0x000fe200078e0a00 */
[----:B------:R-:W-:Y:S02]  /*7930*/  LOP3.LUT R0, R10, R99, RZ, 0xc0, !PT ;  /* 0x000000630a007212 */ /* 0x000fe400078ec0ff */
[----:B------:R-:W-:Y:S01]  /*7940*/  LOP3.LUT R6, R13, R98, RZ, 0xc0, !PT ;  /* 0x000000620d067212 */ /* 0x000fe200078ec0ff */
[----:B------:R-:W-:Y:S02]  /*7950*/  IMAD.MOV R4, RZ, RZ, -R3 ;  /* 0x000000ffff047224 */ /* 0x000fe400078e0a03 */
[----:B------:R-:W-:Y:S02]  /*7960*/  IMAD R0, R91, R3, R0 ;  /* 0x000000035b007224 */ /* 0x000fe400078e0200 */
[----:B---3--:R-:W-:-:S02]  /*7970*/  IMAD R3, R4, R24, R15 ;  /* 0x0000001804037224 */ /* 0x008fc400078e020f */
[----:B------:R-:W-:Y:S02]  /*7980*/  @P0 IMAD R25, R21, R5, R20 ;  /* 0x0000000515190224 */ /* 0x000fe400078e0214 */
[----:B0-----:R-:W-:Y:S02]  /*7990*/  IMAD R5, R3, R29, R6 ;  /* 0x0000001d03057224 */ /* 0x001fe400078e0206 */
[----:B------:R-:W-:Y:S02]  /*79a0*/  IMAD R0, R0, R28, R25 ;  /* 0x0000001c00007224 */ /* 0x000fe400078e0219 */
[----:B------:R-:W-:-:S03]  /*79b0*/  IMAD.MOV.U32 R4, RZ, RZ, 0x1 ;  /* 0x00000001ff047424 */ /* 0x000fc600078e00ff */
[----:B------:R-:W-:Y:S02]  /*79c0*/  SEL R101, R5, R0, !P0 ;  /* 0x0000000005657207 */ /* 0x000fe40004000000 */
[----:B------:R-:W-:Y:S02]  /*79d0*/  PRMT R3, R4, 0x7610, R3 ;  /* 0x0000761004037816 */ /* 0x000fe40000000003 */
[----:B------:R-:W-:-:S07]  /*79e0*/  SEL R0, R0, R5, !P0 ;  /* 0x0000000500007207 */ /* 0x000fce0004000000 */
.L_x_153:
[----:B------:R-:W-:Y:S01]  /*79f0*/  LOP3.LUT P0, RZ, R3, 0xff, RZ, 0xc0, !PT ;  /* 0x000000ff03ff7812 */ /* 0x000fe2000780c0ff */
[----:B------:R-:W-:Y:S01]  /*7a00*/  UIMAD.WIDE.U32 UR4, UR42, -0x55555555, URZ ;  /* 0xaaaaaaab2a0478a5 */ /* 0x000fe2000f8e003f */
[----:B------:R-:W-:-:S03]  /*7a10*/  IMAD.MOV.U32 R109, RZ, RZ, R0 ;  /* 0x000000ffff6d7224 */ /* 0x000fc600078e0000 */
[----:B------:R-:W-:-:S04]  /*7a20*/  USHF.R.U32.HI UR4, URZ, 0x1, UR5 ;  /* 0x000000013f047899 */ /* 0x000fc80008011605 */
[----:B------:R-:W-:-:S04]  /*7a30*/  UIMAD UR42, UR4, -0x3, UR42 ;  /* 0xfffffffd042a78a4 */ /* 0x000fc8000f8e022a */
[----:B------:R-:W-:Y:S08]  /*7a40*/  @P0 BRA `(.L_x_156) ;  /* 0xffffff9400e40947 */ /* 0x000ff0000383ffff */
[----:B------:R-:W-:Y:S05]  /*7a50*/  EXIT ;  /* 0x000000000000794d */ /* 0x000fea0003800000 */
.L_x_3:
        /* <DEDUP_REMOVED lines=26> */
.L_x_158:
[--C-:B------:R-:W-:Y:S01]  /*7c00*/  SHF.R.U64 R14, R12, R20, R13.reuse ;  /* 0x000000140c0e7219 */ /* 0x100fe2000000120d */
[----:B------:R-:W0:Y:S01]  /*7c10*/  LDC R24, c[0x0][0x618] ;  /* 0x00018600ff187b82 */ /* 0x000e220000000800 */
[----:B------:R-:W-:Y:S01]  /*7c20*/  I2FP.F32.U32 R8, R6 ;  /* 0x0000000600087245 */ /* 0x000fe20000201000 */
[----:B------:R-:W-:Y:S01]  /*7c30*/  ULDC UR4, c[0x0][0x150] ;  /* 0x0000540000047ab9 */ /* 0x000fe20000000800 */
[----:B------:R-:W-:Y:S02]  /*7c40*/  SHF.R.U32.HI R7, RZ, R20, R13 ;  /* 0x00000014ff077219 */ /* 0x000fe4000001160d */
[----:B------:R-:W-:Y:S01]  /*7c50*/  IADD3 R11, P0, RZ, -R14, RZ ;  /* 0x8000000eff0b7210 */ /* 0x000fe20007f1e0ff */
[----:B------:R-:W-:Y:S01]  /*7c60*/  FMUL R13, R8, UR4 ;  /* 0x00000004080d7c20 */ /* 0x000fe20008400000 */
[----:B------:R-:W-:Y:S01]  /*7c70*/  ULDC UR4, c[0x0][0x154] ;  /* 0x0000550000047ab9 */ /* 0x000fe20000000800 */
[----:B------:R-:W1:Y:S02]  /*7c80*/  LDC.64 R26, c[0x0][0x640] ;  /* 0x00019000ff1a7b82 */ /* 0x000e640000000a00 */
[----:B------:R-:W-:-:S02]  /*7c90*/  IMAD.X R7, RZ, RZ, ~R7, P0 ;  /* 0x000000ffff077224 */ /* 0x000fc400000e0e07 */
[----:B------:R-:W2:Y:S01]  /*7ca0*/  F2I.U32.TRUNC.NTZ R13, R13 ;  /* 0x0000000d000d7305 */ /* 0x000ea2000020f000 */
[----:B------:R-:W-:-:S03]  /*7cb0*/  IMAD.WIDE.U32 R8, R11, R22, R16 ;  /* 0x000000160b087225 */ /* 0x000fc600078e0010 */
[----:B------:R-:W3:Y:S01]  /*7cc0*/  LDC R15, c[0x0][0x144] ;  /* 0x00005100ff0f7b82 */ /* 0x000ee20000000800 */
[----:B------:R-:W-:-:S04]  /*7cd0*/  IMAD R10, R7, R22, RZ ;  /* 0x00000016070a7224 */ /* 0x000fc800078e02ff */
[----:B------:R-:W-:Y:S02]  /*7ce0*/  IMAD R7, R11, R23, R10 ;  /* 0x000000170b077224 */ /* 0x000fe400078e020a */
[----:B------:R-:W-:Y:S01]  /*7cf0*/  IMAD.MOV.U32 R10, RZ, RZ, -0x1 ;  /* 0xffffffffff0a7424 */ /* 0x000fe200078e00ff */
[----:B------:R-:W4:Y:S01]  /*7d00*/  LDC R20, c[0x0][0x608] ;  /* 0x00018200ff147b82 */ /* 0x000f220000000800 */
[----:B------:R-:W-:Y:S01]  /*7d10*/  IMAD.IADD R7, R9, 0x1, R7 ;  /* 0x0000000109077824 */ /* 0x000fe200078e0207 */
[----:B------:R-:W-:-:S04]  /*7d20*/  I2FP.F32.U32 R9, R5 ;  /* 0x0000000500097245 */ /* 0x000fc80000201000 */
[-C--:B0-----:R-:W-:Y:S01]  /*7d30*/  SHF.R.U64 R12, R8, R24.reuse, R7 ;  /* 0x00000018080c7219 */ /* 0x081fe20000001207 */
[----:B--2---:R-:W-:Y:S01]  /*7d40*/  IMAD.MOV R8, RZ, RZ, -R13 ;  /* 0x000000ffff087224 */ /* 0x004fe200078e0a0d */
[----:B------:R-:W0:Y:S01]  /*7d50*/  LDC R11, c[0x0][0x658] ;  /* 0x00019600ff0b7b82 */ /* 0x000e220000000800 */
[----:B-1----:R-:W-:Y:S01]  /*7d60*/  ISETP.NE.U32.AND P0, PT, R26, RZ, PT ;  /* 0x000000ff1a00720c */ /* 0x002fe20003f05070 */
[----:B------:R-:W-:Y:S01]  /*7d70*/  FMUL R9, R9, UR4 ;  /* 0x0000000409097c20 */ /* 0x000fe20008400000 */
[----:B------:R-:W-:Y:S02]  /*7d80*/  SHF.R.U32.HI R7, RZ, R24, R7 ;  /* 0x00000018ff077219 */ /* 0x000fe40000011607 */
[----:B------:R-:W-:-:S03]  /*7d90*/  ISETP.NE.AND.EX P0, PT, R27, RZ, PT, P0 ;  /* 0x000000ff1b00720c */ /* 0x000fc60003f05300 */
[----:B------:R-:W1:Y:S01]  /*7da0*/  LDC R22, c[0x0][0x148] ;  /* 0x00005200ff167b82 */ /* 0x000e620000000800 */
[----:B---3--:R-:W-:Y:S02]  /*7db0*/  IMAD R23, R15, R8, R6 ;  /* 0x000000080f177224 */ /* 0x008fe400078e0206 */
[----:B------:R-:W-:-:S05]  /*7dc0*/  IMAD.MOV.U32 R8, RZ, RZ, 0x1 ;  /* 0x00000001ff087424 */ /* 0x000fca00078e00ff */
[----:B------:R-:W2:Y:S01]  /*7dd0*/  LDC R21, c[0x0][0x600] ;  /* 0x00018000ff157b82 */ /* 0x000ea20000000800 */
[-CC-:B----4-:R-:W-:Y:S02]  /*7de0*/  SHF.R.U64 R15, R12, R20.reuse, R7.reuse ;  /* 0x000000140c0f7219 */ /* 0x190fe40000001207 */
[----:B------:R-:W-:Y:S02]  /*7df0*/  SHF.R.U32.HI R6, RZ, R20, R7 ;  /* 0x00000014ff067219 */ /* 0x000fe40000011607 */
[----:B------:R3:W4:Y:S03]  /*7e00*/  F2I.U32.TRUNC.NTZ R20, R9 ;  /* 0x0000000900147305 */ /* 0x000726000020f000 */
[----:B------:R-:W1:Y:S01]  /*7e10*/  LDC R25, c[0x0][0x648] ;  /* 0x00019200ff197b82 */ /* 0x000e620000000800 */
[-C--:B0-----:R-:W-:Y:S02]  /*7e20*/  SHF.R.U64 R19, R15, R11.reuse, R6 ;  /* 0x0000000b0f137219 */ /* 0x081fe40000001206 */
[----:B------:R-:W-:-:S02]  /*7e30*/  SHF.L.U32 R10, R10, R11, RZ ;  /* 0x0000000b0a0a7219 */ /* 0x000fc400000006ff */
[-C--:B------:R-:W-:Y:S01]  /*7e40*/  SHF.R.U32.HI R7, RZ, R11.reuse, R6 ;  /* 0x0000000bff077219 */ /* 0x080fe20000011606 */
[----:B------:R-:W-:Y:S01]  /*7e50*/  IMAD.MOV.U32 R6, RZ, RZ, R19 ;  /* 0x000000ffff067224 */ /* 0x000fe200078e0013 */
[----:B------:R-:W-:Y:S01]  /*7e60*/  SHF.L.U32 R24, R8, R11, RZ ;  /* 0x0000000b08187219 */ /* 0x000fe200000006ff */
[----:B------:R-:W0:Y:S01]  /*7e70*/  LDC R28, c[0x0][0x638] ;  /* 0x00018e00ff1c7b82 */ /* 0x000e220000000800 */
[----:B------:R-:W-:-:S07]  /*7e80*/  LOP3.LUT R30, RZ, R10, RZ, 0x33, !PT ;  /* 0x0000000aff1e7212 */ /* 0x000fce00078e33ff */
[----:B------:R-:W0:Y:S01]  /*7e90*/  LDC R29, c[0x0][0x610] ;  /* 0x00018400ff1d7b82 */ /* 0x000e220000000800 */
[----:B---34-:R-:W-:Y:S05]  /*7ea0*/  @!P0 BRA `(.L_x_159) ;  /* 0x0000000000288947 */ /* 0x018fea0003800000 */
[----:B------:R-:W3:Y:S02]  /*7eb0*/  LDC R6, c[0x0][0x64c] ;  /* 0x00019300ff067b82 */ /* 0x000ee40000000800 */
[----:B---3--:R-:W-:-:S05]  /*7ec0*/  IADD3 R11, P0, R19, R6, RZ ;  /* 0x00000006130b7210 */ /* 0x008fca0007f1e0ff */
        /* <DEDUP_REMOVED lines=8> */
.L_x_159:
[----:B------:R-:W-:Y:S01]  /*7f50*/  ISETP.NE.AND P0, PT, R2, 0x1, PT ;  /* 0x000000010200780c */ /* 0x000fe20003f05270 */
[----:B--2---:R-:W-:Y:S01]  /*7f60*/  VIADD R9, R21, 0xffffffff ;  /* 0xffffffff15097836 */ /* 0x004fe20000000000 */
[----:B-1----:R-:W-:Y:S01]  /*7f70*/  SHF.R.U64 R7, R6, R25, R7 ;  /* 0x0000001906077219 */ /* 0x002fe20000001207 */
[----:B------:R-:W-:Y:S01]  /*7f80*/  IMAD.MOV R20, RZ, RZ, -R20 ;  /* 0x000000ffff147224 */ /* 0x000fe200078e0a14 */
[----:B------:R-:W-:Y:S02]  /*7f90*/  LOP3.LUT R6, R15, R30, RZ, 0xc0, !PT ;  /* 0x0000001e0f067212 */ /* 0x000fe400078ec0ff */
[----:B------:R-:W-:Y:S01]  /*7fa0*/  LOP3.LUT R12, R12, R9, RZ, 0xc0, !PT ;  /* 0x000000090c0c7212 */ /* 0x000fe200078ec0ff */
[----:B------:R-:W-:Y:S02]  /*7fb0*/  IMAD.MOV R8, RZ, RZ, -R7 ;  /* 0x000000ffff087224 */ /* 0x000fe400078e0a07 */
[----:B------:R-:W-:Y:S02]  /*7fc0*/  IMAD R6, R24, R7, R6 ;  /* 0x0000000718067224 */ /* 0x000fe400078e0206 */
[----:B------:R-:W-:-:S02]  /*7fd0*/  IMAD.MOV.U32 R9, RZ, RZ, 0x1 ;  /* 0x00000001ff097424 */ /* 0x000fc400078e00ff */
[----:B------:R-:W-:Y:S02]  /*7fe0*/  @P0 IMAD R23, R22, R20, R5 ;  /* 0x0000001416170224 */ /* 0x000fe400078e0205 */
[----:B0-----:R-:W-:Y:S02]  /*7ff0*/  IMAD R5, R8, R28, R19 ;  /* 0x0000001c08057224 */ /* 0x001fe400078e0213 */
[----:B------:R-:W-:Y:S02]  /*8000*/  IMAD R19, R6, R29, R23 ;  /* 0x0000001d06137224 */ /* 0x000fe400078e0217 */
[----:B------:R-:W-:Y:S02]  /*8010*/  IMAD R6, R5, R21, R12 ;  /* 0x0000001505067224 */ /* 0x000fe400078e020c */
[----:B------:R-:W-:-:S03]  /*8020*/  IMAD.MOV.U32 R8, RZ, RZ, R14 ;  /* 0x000000ffff087224 */ /* 0x000fc600078e000e */
[----:B------:R-:W-:Y:S02]  /*8030*/  SEL R20, R6, R19, !P0 ;  /* 0x0000001306147207 */ /* 0x000fe40004000000 */
[----:B------:R-:W-:-:S07]  /*8040*/  SEL R19, R19, R6, !P0 ;  /* 0x0000000613137207 */ /* 0x000fce0004000000 */
.L_x_157:
[----:B------:R-:W-:-:S08]  /*8050*/  NOP ;  /* 0x0000000000007918 */ /* 0x000fd00000000000 */
[----:B------:R-:W0:-:S00]  /*8060*/  USETMAXREG.DEALLOC.CTAPOOL 0x28 ;  /* 0x00000028000079c8 */ /* 0x000e0000080e0500 */
[----:B0-----:R-:W-:-:S13]  /*8070*/  ISETP.NE.AND P0, PT, R0, RZ, PT ;  /* 0x000000ff0000720c */ /* 0x001fda0003f05270 */
[----:B------:R-:W-:Y:S05]  /*8080*/  @P0 EXIT ;  /* 0x000000000000094d */ /* 0x000fea0003800000 */
[----:B------:R-:W-:Y:S01]  /*8090*/  LOP3.LUT P0, RZ, R9, 0xff, RZ, 0xc0, !PT ;  /* 0x000000ff09ff7812 */ /* 0x000fe2000780c0ff */
[----:B------:R-:W-:Y:S02]  /*80a0*/  IMAD.MOV.U32 R0, RZ, RZ, 0x1 ;  /* 0x00000001ff007424 */ /* 0x000fe400078e00ff */
[----:B------:R-:W-:-:S10]  /*80b0*/  IMAD.MOV.U32 R12, RZ, RZ, RZ ;  /* 0x000000ffff0c7224 */ /* 0x000fd400078e00ff */
[----:B------:R-:W-:Y:S05]  /*80c0*/  @!P0 BRA `(.L_x_160) ;  /* 0x0000000c00448947 */ /* 0x000fea0003800000 */
[----:B------:R-:W0:Y:S01]  /*80d0*/  LDC R0, c[0x0][0x28c] ;  /* 0x0000a300ff007b82 */ /* 0x000e220000000800 */
[----:B------:R-:W-:Y:S01]  /*80e0*/  LOP3.LUT P0, RZ, R3, 0x1f, RZ, 0xc0, !PT ;  /* 0x0000001f03ff7812 */ /* 0x000fe2000780c0ff */
[----:B------:R-:W-:Y:S01]  /*80f0*/  ULDC UR5, c[0x0][0x658] ;  /* 0x0001960000057ab9 */ /* 0x000fe20000000800 */
[----:B------:R-:W-:Y:S01]  /*8100*/  UMOV UR6, 0xffffffff ;  /* 0xffffffff00067882 */ /* 0x000fe20000000000 */
[----:B------:R-:W-:Y:S01]  /*8110*/  BSSY B0, `(.L_x_160) ;  /* 0x00000cc000007945 */ /* 0x000fe20003800000 */
[----:B------:R-:W-:Y:S01]  /*8120*/  USHF.L.U32 UR6, UR6, UR5, URZ ;  /* 0x0000000506067299 */ /* 0x000fe2000800063f */
[C---:B------:R-:W-:Y:S01]  /*8130*/  ISETP.NE.AND P2, PT, R4.reuse, RZ, PT ;  /* 0x000000ff0400720c */ /* 0x040fe20003f45270 */
[----:B------:R-:W-:Y:S01]  /*8140*/  IMAD.MOV.U32 R13, RZ, RZ, 0x1 ;  /* 0x00000001ff0d7424 */ /* 0x000fe200078e00ff */
[----:B------:R-:W-:Y:S01]  /*8150*/  ISETP.NE.OR P0, PT, R4, RZ, !P0 ;  /* 0x000000ff0400720c */ /* 0x000fe20004705670 */
[----:B------:R-:W-:Y:S01]  /*8160*/  IMAD.MOV.U32 R12, RZ, RZ, RZ ;  /* 0x000000ffff0c7224 */ /* 0x000fe200078e00ff */
[----:B------:R-:W-:Y:S01]  /*8170*/  LOP3.LUT R11, R18, 0x2, RZ, 0xfc, !PT ;  /* 0x00000002120b7812 */ /* 0x000fe200078efcff */
[----:B------:R-:W-:Y:S01]  /*8180*/  ULDC UR4, c[0x0][0x600] ;  /* 0x0001800000047ab9 */ /* 0x000fe20000000800 */
[----:B------:R-:W-:Y:S01]  /*8190*/  UMOV UR7, 0x1 ;  /* 0x0000000100077882 */ /* 0x000fe20000000000 */
[----:B------:R-:W-:-:S02]  /*81a0*/  UIADD3 UR4, UR4, -0x1, URZ ;  /* 0xffffffff04047890 */ /* 0x000fc4000fffe03f */
[----:B------:R-:W-:Y:S02]  /*81b0*/  USHF.L.U32 UR5, UR7, UR5, URZ ;  /* 0x0000000507057299 */ /* 0x000fe4000800063f */
[----:B------:R-:W-:Y:S01]  /*81c0*/  ULOP3.LUT UR13, URZ, UR6, URZ, 0x33, !UPT ;  /* 0x000000063f0d7292 */ /* 0x000fe2000f8e333f */
[----:B------:R-:W-:Y:S01]  /*81d0*/  ULDC.64 UR22, c[0x0][0x198] ;  /* 0x0000660000167ab9 */ /* 0x000fe20000000a00 */
[----:B0-----:R-:W-:-:S05]  /*81e0*/  VIADD R0, R0, 0x7f ;  /* 0x0000007f00007836 */ /* 0x001fca0000000000 */
[----:B------:R-:W-:-:S04]  /*81f0*/  SHF.R.S32.HI R3, RZ, 0x1f, R0 ;  /* 0x0000001fff037819 */ /* 0x000fc80000011400 */
[----:B------:R-:W-:Y:S01]  /*8200*/  LEA.HI R3, R3, R0, RZ, 0x7 ;  /* 0x0000000003037211 */ /* 0x000fe200078f38ff */
[----:B------:R-:W-:-:S03]  /*8210*/  IMAD.MOV.U32 R0, RZ, RZ, 0x1 ;  /* 0x00000001ff007424 */ /* 0x000fc600078e00ff */
[----:B------:R-:W-:-:S05]  /*8220*/  SHF.R.S32.HI R3, RZ, 0x7, R3 ;  /* 0x00000007ff037819 */ /* 0x000fca0000011403 */
[----:B------:R-:W-:-:S07]  /*8230*/  VIADD R10, R3, 0x1 ;  /* 0x00000001030a7836 */ /* 0x000fce0000000000 */
.L_x_172:
[----:B------:R-:W-:-:S03]  /*8240*/  UMOV UR6, 0xffffffff ;  /* 0xffffffff00067882 */ /* 0x000fc60000000000 */
[----:B------:R-:W-:Y:S05]  /*8250*/  BRA.DIV UR6, `(.L_x_161) ;  /* 0x0000000e06a87947 */ /* 0x000fea000b800000 */
[----:B------:R-:W-:-:S13]  /*8260*/  ELECT P6, URZ, PT ;  /* 0x00000000003f782f */ /* 0x000fda00038c0000 */
.L_x_182:
[----:B------:R-:W0:Y:S01]  /*8270*/  LDC R4, c[0x0][0x28c] ;  /* 0x0000a300ff047b82 */ /* 0x000e220000000800 */
[----:B------:R-:W-:Y:S01]  /*8280*/  BSSY B1, `(.L_x_162) ;  /* 0x0000043000017945 */ /* 0x000fe20003800000 */
[----:B0-----:R-:W-:-:S13]  /*8290*/  ISETP.LT.OR P6, PT, R4, 0x1, !P6 ;  /* 0x000000010400780c */ /* 0x001fda00077c1670 */
[----:B------:R-:W-:Y:S05]  /*82a0*/  @P6 BRA `(.L_x_163) ;  /* 0x0000000400006947 */ /* 0x000fea0003800000 */
[----:B------:R-:W-:Y:S02]  /*82b0*/  IMAD.SHL.U32 R19, R19, 0x100, RZ ;  /* 0x0000010013137824 */ /* 0x000fe400078e00ff */
[----:B------:R-:W-:Y:S02]  /*82c0*/  IMAD.SHL.U32 R20, R20, 0x40, RZ ;  /* 0x0000004014147824 */ /* 0x000fe400078e00ff */
[----:B------:R-:W-:Y:S02]  /*82d0*/  IMAD.MOV.U32 R21, RZ, RZ, RZ ;  /* 0x000000ffff157224 */ /* 0x000fe400078e00ff */
[----:B------:R-:W-:Y:S02]  /*82e0*/  IMAD.MOV.U32 R4, RZ, RZ, R10 ;  /* 0x000000ffff047224 */ /* 0x000fe400078e000a */
[----:B------:R-:W-:Y:S02]  /*82f0*/  IMAD.MOV.U32 R5, RZ, RZ, R0 ;  /* 0x000000ffff057224 */ /* 0x000fe400078e0000 */
[----:B------:R-:W-:-:S07]  /*8300*/  IMAD.MOV.U32 R6, RZ, RZ, R12 ;  /* 0x000000ffff067224 */ /* 0x000fce00078e000c */
.L_x_167:
[----:B------:R-:W0:Y:S01]  /*8310*/  S2R R14, SR_CgaCtaId ;  /* 0x00000000000e7919 */ /* 0x000e220000008800 */
[----:B------:R-:W-:Y:S01]  /*8320*/  MOV R7, 0x400 ;  /* 0x0000040000077802 */ /* 0x000fe20000000f00 */
[----:B------:R-:W1:Y:S03]  /*8330*/  @!P2 LDC R9, c[0x0][0x500] ;  /* 0x00014000ff09ab82 */ /* 0x000e660000000800 */
[----:B0-----:R-:W-:Y:S02]  /*8340*/  LEA R15, R14, R7, 0x18 ;  /* 0x000000070e0f7211 */ /* 0x001fe400078ec0ff */
[----:B------:R-:W-:-:S03]  /*8350*/  SHF.L.U32 R7, R5, 0x1f, RZ ;  /* 0x0000001f05077819 */ /* 0x000fc600000006ff */
[----:B------:R-:W-:-:S04]  /*8360*/  IMAD R14, R6, 0x8, R15 ;  /* 0x00000008060e7824 */ /* 0x000fc800078e020f */
[----:B------:R-:W0:Y:S02]  /*8370*/  SYNCS.PHASECHK.TRANS64.TRYWAIT P1, [R14+URZ+0x18], R7 ;  /* 0x000018070e0075a7 */ /* 0x000e24000802017f */
[----:B01----:R-:W-:Y:S05]  /*8380*/  @!P1 BRA `(.L_x_164) ;  /* 0x0000000c007c9947 */ /* 0x003fea0003800000 */
.L_x_183:
[----:B0-----:R-:W-:Y:S01]  /*8390*/  PRMT R7, R11, 0x9910, RZ ;  /* 0x000099100b077816 */ /* 0x001fe200000000ff */
[----:B------:R0:W-:Y:S03]  /*83a0*/  @!P2 SYNCS.ARRIVE.TRANS64 RZ, [R14+URZ], R9 ;  /* 0x000000090effa9a7 */ /* 0x0001e6000800003f */
[----:B------:R-:W-:-:S13]  /*83b0*/  ISETP.NE.AND P1, PT, R7, 0x2, PT ;  /* 0x000000020700780c */ /* 0x000fda0003f25270 */
[----:B0-----:R-:W-:Y:S05]  /*83c0*/  @P1 BRA `(.L_x_165) ;  /* 0x0000000000041947 */ /* 0x001fea0003800000 */
[----:B------:R-:W-:Y:S01]  /*83d0*/  BPT.TRAP 0x1 ;  /* 0x000000040000795c */ /* 0x000fe20000300000 */
.L_x_165:
[----:B------:R-:W-:Y:S05]  /*83e0*/  @P0 BRA `(.L_x_166) ;  /* 0x0000000000040947 */ /* 0x000fea0003800000 */
[----:B------:R-:W-:Y:S01]  /*83f0*/  BPT.TRAP 0x1 ;  /* 0x000000040000795c */ /* 0x000fe20000300000 */
.L_x_166:
[C-C-:B------:R-:W-:Y:S01]  /*8400*/  IMAD R7, R6.reuse, 0x10000, R15.reuse ;  /* 0x0001000006077824 */ /* 0x140fe200078e020f */
[----:B------:R-:W-:Y:S01]  /*8410*/  R2UR UR34, R21 ;  /* 0x00000000152272ca */ /* 0x000fe200000e0000 */
[----:B------:R-:W-:Y:S01]  /*8420*/  IMAD R15, R6, 0x4000, R15 ;  /* 0x00004000060f7824 */ /* 0x000fe200078e020f */
[----:B------:R-:W-:Y:S01]  /*8430*/  R2UR UR33, R14 ;  /* 0x000000000e2172ca */ /* 0x000fe200000e0000 */
[----:B------:R-:W-:Y:S01]  /*8440*/  VIADD R4, R4, 0xffffffff ;  /* 0xffffffff04047836 */ /* 0x000fe20000000000 */
[----:B------:R-:W-:Y:S01]  /*8450*/  R2UR UR24, R7 ;  /* 0x00000000071872ca */ /* 0x000fe200000e0000 */
[----:B------:R-:W-:Y:S01]  /*8460*/  UIADD3 UR6, UP0, UR22, 0xf0, URZ ;  /* 0x000000f016067890 */ /* 0x000fe2000ff1e03f */
[----:B------:R-:W-:Y:S01]  /*8470*/  R2UR UR8, R15 ;  /* 0x000000000f0872ca */ /* 0x000fe200000e0000 */
[----:B------:R-:W-:Y:S01]  /*8480*/  UIADD3 UR30, UP1, UR22, 0x1f0, URZ ;  /* 0x000001f0161e7890 */ /* 0x000fe2000ff3e03f */
[----:B------:R-:W-:Y:S01]  /*8490*/  R2UR UR36, R8 ;  /* 0x00000000082472ca */ /* 0x000fe200000e0000 */
[----:B------:R-:W-:Y:S01]  /*84a0*/  UIADD3.X UR7, URZ, UR23, URZ, UP0, !UPT ;  /* 0x000000173f077290 */ /* 0x000fe200087fe43f */
[----:B------:R-:W-:Y:S01]  /*84b0*/  R2UR UR35, R19 ;  /* 0x00000000132372ca */ /* 0x000fe200000e0000 */
[----:B------:R-:W-:Y:S01]  /*84c0*/  UIADD3.X UR31, URZ, UR23, URZ, UP1, !UPT ;  /* 0x000000173f1f7290 */ /* 0x000fe20008ffe43f */
[----:B------:R-:W-:Y:S01]  /*84d0*/  R2UR UR19, R20 ;  /* 0x00000000141372ca */ /* 0x000fe200000e0000 */
[----:B------:R-:W-:Y:S01]  /*84e0*/  UIADD3 UR26, UR34, 0x40, URZ ;  /* 0x00000040221a7890 */ /* 0x000fe2000fffe03f */
[----:B------:R-:W-:Y:S01]  /*84f0*/  ISETP.GT.AND P3, PT, R4, 0x1, PT ;  /* 0x000000010400780c */ /* 0x000fe20003f64270 */
[----:B------:R-:W-:Y:S01]  /*8500*/  VIADD R6, R6, 0x1 ;  /* 0x0000000106067836 */ /* 0x000fe20000000000 */
[----:B------:R-:W-:Y:S01]  /*8510*/  UMOV UR14, 0x0 ;  /* 0x00000000000e7882 */ /* 0x000fe20000000000 */
[----:B------:R-:W-:Y:S01]  /*8520*/  UIADD3 UR32, UR24, 0x100, URZ ;  /* 0x0000010018207890 */ /* 0x000fe2000fffe03f */
[----:B------:R-:W-:Y:S01]  /*8530*/  VIADD R21, R21, 0x80 ;  /* 0x0000008015157836 */ /* 0x000fe20000000000 */
[----:B------:R-:W-:Y:S01]  /*8540*/  UIADD3 UR24, UR24, 0x8100, URZ ;  /* 0x0000810018187890 */ /* 0x000fe2000fffe03f */
[----:B------:R-:W-:Y:S01]  /*8550*/  ISETP.NE.AND P1, PT, R6, 0x3, PT ;  /* 0x000000030600780c */ /* 0x000fe20003f25270 */
[----:B------:R-:W-:-:S02]  /*8560*/  UIADD3 UR16, UR8, 0x30100, URZ ;  /* 0x0003010008107890 */ /* 0x000fc4000fffe03f */
[----:B------:R-:W-:Y:S01]  /*8570*/  UIADD3 UR8, UR8, 0x32100, URZ ;  /* 0x0003210008087890 */ /* 0x000fe2000fffe03f */
[----:B------:R-:W-:Y:S01]  /*8580*/  SEL R14, RZ, 0x1, P1 ;  /* 0x00000001ff0e7807 */ /* 0x000fe20000800000 */
[----:B------:R-:W-:Y:S01]  /*8590*/  UMOV UR15, 0x10000000 ;  /* 0x10000000000f7882 */ /* 0x000fe20000000000 */
[----:B------:R-:W-:Y:S01]  /*85a0*/  UMOV UR25, UR33 ;  /* 0x0000002100197c82 */ /* 0x000fe20008000000 */
[----:B------:R-:W-:Y:S01]  /*85b0*/  UMOV UR28, UR36 ;  /* 0x00000024001c7c82 */ /* 0x000fe20008000000 */
[----:B------:R-:W-:Y:S01]  /*85c0*/  UMOV UR27, UR35 ;  /* 0x00000023001b7c82 */ /* 0x000fe20008000000 */
[----:B------:R-:W-:Y:S01]  /*85d0*/  UMOV UR17, UR33 ;  /* 0x0000002100117c82 */ /* 0x000fe20008000000 */
[----:B------:R-:W-:Y:S01]  /*85e0*/  UMOV UR18, UR34 ;  /* 0x0000002200127c82 */ /* 0x000fe20008000000 */
[----:B------:R-:W-:Y:S01]  /*85f0*/  UMOV UR20, UR36 ;  /* 0x0000002400147c82 */ /* 0x000fe20008000000 */
[----:B------:R0:W-:Y:S01]  /*8600*/  UTMALDG.3D [UR32], [UR6], desc[UR14] ;  /* 0x00000e20060075b4 */ /* 0x0001e20008011000 */
[----:B------:R-:W-:Y:S01]  /*8610*/  UMOV UR9, UR33 ;  /* 0x0000002100097c82 */ /* 0x000fe20008000000 */
[----:B------:R-:W-:Y:S01]  /*8620*/  UMOV UR11, UR19 ;  /* 0x00000013000b7c82 */ /* 0x000fe20008000000 */
[----:B------:R-:W-:Y:S01]  /*8630*/  UMOV UR12, UR36 ;  /* 0x00000024000c7c82 */ /* 0x000fe20008000000 */
[----:B------:R-:W-:Y:S01]  /*8640*/  UMOV UR10, UR26 ;  /* 0x0000001a000a7c82 */ /* 0x000fe20008000000 */
[----:B------:R-:W-:-:S02]  /*8650*/  LOP3.LUT R5, R5, R14, RZ, 0x3c, !PT ;  /* 0x0000000e05057212 */ /* 0x000fc400078e3cff */
[----:B------:R-:W-:Y:S01]  /*8660*/  SEL R6, R6, RZ, P1 ;  /* 0x000000ff06067207 */ /* 0x000fe20000800000 */
[----:B------:R0:W-:Y:S01]  /*8670*/  UTMALDG.3D [UR24], [UR6], desc[UR14] ;  /* 0x00000e18060075b4 */ /* 0x0001e20008011000 */
[----:B------:R0:W-:Y:S01]  /*8680*/  UTMALDG.3D [UR16], [UR30], desc[UR14] ;  /* 0x00000e101e0075b4 */ /* 0x0001e20008011000 */
[----:B------:R0:W-:Y:S02]  /*8690*/  UTMALDG.3D [UR8], [UR30], desc[UR14] ;  /* 0x00000e081e0075b4 */ /* 0x0001e40008011000 */
[----:B0-----:R-:W-:Y:S05]  /*86a0*/  @P3 BRA `(.L_x_167) ;  /* 0xfffffffc00183947 */ /* 0x001fea000383ffff */
.L_x_163:
[----:B------:R-:W-:Y:S05]  /*86b0*/  BSYNC B1 ;  /* 0x0000000000017941 */ /* 0x000fea0003800000 */
.L_x_162:
[----:B------:R-:W-:Y:S01]  /*86c0*/  LOP3.LUT P3, RZ, R13, 0xff, RZ, 0xc0, !PT ;  /* 0x000000ff0dff7812 */ /* 0x000fe2000786c0ff */
[----:B------:R-:W-:Y:S01]  /*86d0*/  IMAD.IADD R12, R3, 0x1, R12 ;  /* 0x00000001030c7824 */ /* 0x000fe200078e020c */
[----:B------:R-:W-:Y:S01]  /*86e0*/  IADD3 R16, P4, R16, UR38, RZ ;  /* 0x0000002610107c10 */ /* 0x000fe2000ff9e0ff */
[----:B------:R-:W-:Y:S01]  /*86f0*/  ULDC.64 UR6, c[0x0][0x650] ;  /* 0x0001940000067ab9 */ /* 0x000fe20000000a00 */
[----:B------:R-:W-:Y:S01]  /*8700*/  BSSY B1, `(.L_x_168) ;  /* 0x000006a000017945 */ /* 0x000fe20003800000 */
[----:B------:R-:W-:Y:S01]  /*8710*/  IMAD.MOV.U32 R19, RZ, RZ, -0x1 ;  /* 0xffffffffff137424 */ /* 0x000fe200078e00ff */
[----:B------:R-:W-:Y:S01]  /*8720*/  ISETP.GT.U32.AND P1, PT, R12, 0x2, PT ;  /* 0x000000020c00780c */ /* 0x000fe20003f24070 */
[----:B------:R-:W-:Y:S01]  /*8730*/  IMAD.MOV.U32 R20, RZ, RZ, -0x1 ;  /* 0xffffffffff147424 */ /* 0x000fe200078e00ff */
[----:B------:R-:W-:Y:S01]  /*8740*/  IADD3.X R17, R17, UR41, RZ, P4, !PT ;  /* 0x0000002911117c10 */ /* 0x000fe2000a7fe4ff */
[----:B------:R-:W-:Y:S01]  /*8750*/  IMAD.MOV.U32 R8, RZ, RZ, -0x1 ;  /* 0xffffffffff087424 */ /* 0x000fe200078e00ff */
[----:B------:R-:W-:-:S02]  /*8760*/  ISETP.LT.U32.AND P1, PT, R3, 0x3, P1 ;  /* 0x000000030300780c */ /* 0x000fc40000f21070 */
[----:B------:R-:W-:Y:S01]  /*8770*/  PRMT R13, RZ, 0x7610, R13 ;  /* 0x00007610ff0d7816 */ /* 0x000fe2000000000d */
[----:B------:R-:W0:Y:S01]  /*8780*/  @P3 S2R R5, SR_CgaCtaId ;  /* 0x0000000000053919 */ /* 0x000e220000008800 */
[----:B------:R-:W-:-:S04]  /*8790*/  @P3 MOV R4, 0x400 ;  /* 0x0000040000043802 */ /* 0x000fc80000000f00 */
[----:B0-----:R-:W-:Y:S01]  /*87a0*/  @P3 LEA R6, R5, R4, 0x18 ;  /* 0x0000000405063211 */ /* 0x001fe200078ec0ff */
[----:B------:R-:W-:-:S03]  /*87b0*/  IMAD.WIDE.U32 R4, R12, -0x55555555, RZ ;  /* 0xaaaaaaab0c047825 */ /* 0x000fc600078e00ff */
[----:B------:R0:W-:Y:S01]  /*87c0*/  @P3 SYNCS.ARRIVE.TRANS64.A1T0 RZ, [R6+URZ+0x48], RZ ;  /* 0x000048ff06ff39a7 */ /* 0x0001e2000810003f */
[----:B------:R-:W-:Y:S02]  /*87d0*/  ISETP.GE.U32.AND P3, PT, R3, 0x3, PT ;  /* 0x000000030300780c */ /* 0x000fe40003f66070 */
[----:B------:R-:W-:Y:S02]  /*87e0*/  SHF.R.U32.HI R7, RZ, 0x1, R5 ;  /* 0x00000001ff077819 */ /* 0x000fe40000011605 */
[----:B------:R-:W-:Y:S02]  /*87f0*/  SEL R5, RZ, 0x1, !P1 ;  /* 0x00000001ff057807 */ /* 0x000fe40004800000 */
[----:B------:R-:W-:Y:S01]  /*8800*/  ISETP.GE.U32.AND P1, PT, R16, UR6, PT ;  /* 0x0000000610007c0c */ /* 0x000fe2000bf26070 */
[----:B------:R-:W-:Y:S01]  /*8810*/  IMAD R12, R7, -0x3, R12 ;  /* 0xfffffffd070c7824 */ /* 0x000fe200078e020c */
[----:B------:R-:W-:Y:S02]  /*8820*/  LOP3.LUT R0, R0, R5, RZ, 0x3c, !PT ;  /* 0x0000000500007212 */ /* 0x000fe400078e3cff */
[----:B------:R-:W-:-:S02]  /*8830*/  ISETP.GE.U32.AND.EX P1, PT, R17, UR7, PT, P1 ;  /* 0x0000000711007c0c */ /* 0x000fc4000bf26110 */
[----:B------:R-:W-:Y:S02]  /*8840*/  PRMT R4, RZ, 0x7610, R4 ;  /* 0x00007610ff047816 */ /* 0x000fe40000000004 */
[----:B------:R-:W-:-:S09]  /*8850*/  @P3 LOP3.LUT R0, R0, 0x1, R7, 0x78, !PT ;  /* 0x0000000100003812 */ /* 0x000fd200078e7807 */
[----:B0-----:R-:W-:Y:S05]  /*8860*/  @P1 BRA `(.L_x_169) ;  /* 0x00000004004c1947 */ /* 0x001fea0003800000 */
[----:B------:R-:W-:Y:S01]  /*8870*/  ULDC.64 UR6, c[0x0][0x628] ;  /* 0x00018a0000067ab9 */ /* 0x000fe20000000a00 */
[----:B------:R-:W0:Y:S01]  /*8880*/  S2R R15, SR_CTAID.X ;  /* 0x00000000000f7919 */ /* 0x000e220000002500 */
[----:B------:R-:W-:Y:S01]  /*8890*/  ISETP.NE.U32.AND P1, PT, RZ, UR6, PT ;  /* 0x00000006ff007c0c */ /* 0x000fe2000bf25070 */
[----:B------:R-:W-:Y:S01]  /*88a0*/  ULDC UR9, c[0x0][0x630] ;  /* 0x00018c0000097ab9 */ /* 0x000fe20000000800 */
[----:B------:R-:W-:Y:S01]  /*88b0*/  IMAD.MOV.U32 R4, RZ, RZ, R16 ;  /* 0x000000ffff047224 */ /* 0x000fe200078e0010 */
[----:B------:R-:W1:Y:S01]  /*88c0*/  S2R R14, SR_CTAID.Y ;  /* 0x00000000000e7919 */ /* 0x000e620000002600 */
[----:B------:R-:W-:Y:S01]  /*88d0*/  ISETP.NE.AND.EX P1, PT, RZ, UR7, PT, P1 ;  /* 0x00000007ff007c0c */ /* 0x000fe2000bf25310 */
[----:B------:R-:W-:-:S12]  /*88e0*/  IMAD.MOV.U32 R5, RZ, RZ, R17 ;  /* 0x000000ffff057224 */ /* 0x000fd800078e0011 */
[----:B------:R-:W-:Y:S05]  /*88f0*/  @!P1 BRA `(.L_x_170) ;  /* 0x0000000000289947 */ /* 0x000fea0003800000 */
[----:B------:R-:W-:Y:S02]  /*8900*/  ULDC UR8, c[0x0][0x634] ;  /* 0x00018d0000087ab9 */ /* 0x000fe40000000800 */
[----:B------:R-:W-:-:S05]  /*8910*/  IADD3 R9, P1, R16, UR8, RZ ;  /* 0x0000000810097c10 */ /* 0x000fca000ff3e0ff */
[----:B------:R-:W-:-:S04]  /*8920*/  IMAD.X R19, RZ, RZ, R17, P1 ;  /* 0x000000ffff137224 */ /* 0x000fc800008e0611 */
[----:B------:R-:W-:-:S04]  /*8930*/  IMAD.WIDE.U32 R6, R19, UR6, RZ ;  /* 0x0000000613067c25 */ /* 0x000fc8000f8e00ff */
[----:B------:R-:W-:-:S04]  /*8940*/  IMAD.WIDE.U32 R6, P1, R9, UR7, R6 ;  /* 0x0000000709067c25 */ /* 0x000fc8000f820006 */
[----:B------:R-:W-:-:S04]  /*8950*/  IMAD.WIDE.U32 R8, R9, UR6, RZ ;  /* 0x0000000609087c25 */ /* 0x000fc8000f8e00ff */
[----:B------:R-:W-:Y:S01]  /*8960*/  IMAD.X R5, RZ, RZ, RZ, P1 ;  /* 0x000000ffff057224 */ /* 0x000fe200008e06ff */
[----:B------:R-:W-:Y:S01]  /*8970*/  IADD3 RZ, P1, R9, R6, RZ ;  /* 0x0000000609ff7210 */ /* 0x000fe20007f3e0ff */
[----:B------:R-:W-:-:S04]  /*8980*/  IMAD.MOV.U32 R4, RZ, RZ, R7 ;  /* 0x000000ffff047224 */ /* 0x000fc800078e0007 */
[----:B------:R-:W-:-:S08]  /*8990*/  IMAD.WIDE.U32.X R4, R19, UR7, R4, P1 ;  /* 0x0000000713047c25 */ /* 0x000fd000088e0404 */
.L_x_170:
[--C-:B------:R-:W-:Y:S01]  /*89a0*/  SHF.R.U64 R8, R4, UR9, R5.reuse ;  /* 0x0000000904087c19 */ /* 0x100fe20008001205 */
[----:B------:R-:W-:Y:S01]  /*89b0*/  ULDC.64 UR6, c[0x0][0x620] ;  /* 0x0001880000067ab9 */ /* 0x000fe20000000a00 */
[----:B------:R-:W-:Y:S01]  /*89c0*/  SHF.R.U32.HI R4, RZ, UR9, R5 ;  /* 0x00000009ff047c19 */ /* 0x000fe20008011605 */
[----:B------:R-:W2:Y:S01]  /*89d0*/  LDC R24, c[0x0][0x144] ;  /* 0x00005100ff187b82 */ /* 0x000ea20000000800 */
[----:B------:R-:W-:Y:S01]  /*89e0*/  IADD3 R7, P1, RZ, -R8, RZ ;  /* 0x80000008ff077210 */ /* 0x000fe20007f3e0ff */
[----:B------:R-:W-:Y:S01]  /*89f0*/  ULDC.64 UR10, c[0x0][0x640] ;  /* 0x00019000000a7ab9 */ /* 0x000fe20000000a00 */
[----:B0-----:R-:W-:Y:S01]  /*8a00*/  I2FP.F32.U32 R9, R15 ;  /* 0x0000000f00097245 */ /* 0x001fe20000201000 */
[----:B------:R-:W-:Y:S02]  /*8a10*/  ULDC UR8, c[0x0][0x608] ;  /* 0x0001820000087ab9 */ /* 0x000fe40000000800 */
[----:B------:R-:W-:Y:S01]  /*8a20*/  IMAD.X R4, RZ, RZ, ~R4, P1 ;  /* 0x000000ffff047224 */ /* 0x000fe200008e0e04 */
[----:B------:R-:W-:Y:S01]  /*8a30*/  ISETP.NE.U32.AND P1, PT, RZ, UR10, PT ;  /* 0x0000000aff007c0c */ /* 0x000fe2000bf25070 */
[----:B------:R-:W0:Y:S02]  /*8a40*/  LDC R21, c[0x0][0x148] ;  /* 0x00005200ff157b82 */ /* 0x000e240000000800 */
[----:B------:R-:W-:Y:S01]  /*8a50*/  IMAD R6, R4, UR6, RZ ;  /* 0x0000000604067c24 */ /* 0x000fe2000f8e02ff */
[----:B------:R-:W-:Y:S01]  /*8a60*/  ISETP.NE.AND.EX P1, PT, RZ, UR11, PT, P1 ;  /* 0x0000000bff007c0c */ /* 0x000fe2000bf25310 */
[----:B------:R-:W-:Y:S01]  /*8a70*/  IMAD.WIDE.U32 R4, R7, UR6, R16 ;  /* 0x0000000607047c25 */ /* 0x000fe2000f8e0010 */
[----:B------:R-:W-:-:S03]  /*8a80*/  ULDC UR6, c[0x0][0x150] ;  /* 0x0000540000067ab9 */ /* 0x000fc60000000800 */
[----:B------:R-:W-:Y:S02]  /*8a90*/  IMAD R7, R7, UR7, R6 ;  /* 0x0000000707077c24 */ /* 0x000fe4000f8e0206 */
[----:B------:R-:W-:Y:S01]  /*8aa0*/  FMUL R6, R9, UR6 ;  /* 0x0000000609067c20 */ /* 0x000fe20008400000 */
[----:B------:R-:W-:Y:S01]  /*8ab0*/  ULDC UR6, c[0x0][0x618] ;  /* 0x0001860000067ab9 */ /* 0x000fe20000000800 */
[----:B------:R-:W-:Y:S01]  /*8ac0*/  ULDC UR7, c[0x0][0x154] ;  /* 0x0000550000077ab9 */ /* 0x000fe20000000800 */
[----:B------:R-:W-:-:S03]  /*8ad0*/  IMAD.IADD R5, R5, 0x1, R7 ;  /* 0x0000000105057824 */ /* 0x000fc600078e0207 */
[----:B------:R-:W3:Y:S02]  /*8ae0*/  F2I.U32.TRUNC.NTZ R6, R6 ;  /* 0x0000000600067305 */ /* 0x000ee4000020f000 */
[----:B------:R-:W-:Y:S02]  /*8af0*/  SHF.R.U64 R9, R4, UR6, R5 ;  /* 0x0000000604097c19 */ /* 0x000fe40008001205 */
[----:B-1----:R-:W-:-:S05]  /*8b00*/  I2FP.F32.U32 R4, R14 ;  /* 0x0000000e00047245 */ /* 0x002fca0000201000 */
[----:B------:R-:W-:Y:S01]  /*8b10*/  FMUL R22, R4, UR7 ;  /* 0x0000000704167c20 */ /* 0x000fe20008400000 */
[----:B------:R-:W-:Y:S01]  /*8b20*/  SHF.R.U32.HI R4, RZ, UR6, R5 ;  /* 0x00000006ff047c19 */ /* 0x000fe20008011605 */
[----:B------:R-:W-:-:S03]  /*8b30*/  ULDC UR6, c[0x0][0x658] ;  /* 0x0001960000067ab9 */ /* 0x000fc60000000800 */
[--C-:B------:R-:W-:Y:S01]  /*8b40*/  SHF.R.U64 R20, R9, UR8, R4.reuse ;  /* 0x0000000809147c19 */ /* 0x100fe20008001204 */
[----:B------:R-:W1:Y:S01]  /*8b50*/  F2I.U32.TRUNC.NTZ R22, R22 ;  /* 0x0000001600167305 */ /* 0x000e62000020f000 */
[----:B------:R-:W-:Y:S01]  /*8b60*/  SHF.R.U32.HI R5, RZ, UR8, R4 ;  /* 0x00000008ff057c19 */ /* 0x000fe20008011604 */
[----:B---3--:R-:W-:-:S03]  /*8b70*/  IMAD.MOV R6, RZ, RZ, -R6 ;  /* 0x000000ffff067224 */ /* 0x008fc600078e0a06 */
[----:B------:R-:W-:Y:S01]  /*8b80*/  SHF.R.U64 R19, R20, UR6, R5 ;  /* 0x0000000614137c19 */ /* 0x000fe20008001205 */
[----:B--2---:R-:W-:Y:S01]  /*8b90*/  IMAD R15, R24, R6, R15 ;  /* 0x00000006180f7224 */ /* 0x004fe200078e020f */
[----:B------:R-:W-:-:S03]  /*8ba0*/  SHF.R.U32.HI R23, RZ, UR6, R5 ;  /* 0x00000006ff177c19 */ /* 0x000fc60008011605 */
[----:B------:R-:W-:Y:S02]  /*8bb0*/  IMAD.MOV.U32 R4, RZ, RZ, R19 ;  /* 0x000000ffff047224 */ /* 0x000fe400078e0013 */
[----:B------:R-:W-:Y:S01]  /*8bc0*/  IMAD.MOV.U32 R5, RZ, RZ, R23 ;  /* 0x000000ffff057224 */ /* 0x000fe200078e0017 */
[----:B-1----:R-:W-:Y:S06]  /*8bd0*/  @!P1 BRA `(.L_x_171) ;  /* 0x0000000000289947 */ /* 0x002fec0003800000 */
[----:B------:R-:W-:Y:S02]  /*8be0*/  ULDC UR6, c[0x0][0x64c] ;  /* 0x0001930000067ab9 */ /* 0x000fe40000000800 */
[----:B------:R-:W-:-:S05]  /*8bf0*/  IADD3 R5, P1, R19, UR6, RZ ;  /* 0x0000000613057c10 */ /* 0x000fca000ff3e0ff */
[----:B------:R-:W-:-:S04]  /*8c00*/  IMAD.X R23, RZ, RZ, R23, P1 ;  /* 0x000000ffff177224 */ /* 0x000fc800008e0617 */
[----:B------:R-:W-:-:S04]  /*8c10*/  IMAD.WIDE.U32 R6, R23, UR10, RZ ;  /* 0x0000000a17067c25 */ /* 0x000fc8000f8e00ff */
[----:B------:R-:W-:-:S04]  /*8c20*/  IMAD.WIDE.U32 R6, P1, R5, UR11, R6 ;  /* 0x0000000b05067c25 */ /* 0x000fc8000f820006 */
[----:B------:R-:W-:-:S04]  /*8c30*/  IMAD.WIDE.U32 R4, R5, UR10, RZ ;  /* 0x0000000a05047c25 */ /* 0x000fc8000f8e00ff */
[----:B------:R-:W-:Y:S01]  /*8c40*/  IMAD.MOV.U32 R4, RZ, RZ, R7 ;  /* 0x000000ffff047224 */ /* 0x000fe200078e0007 */
[----:B------:R-:W-:Y:S01]  /*8c50*/  IADD3 RZ, P3, R5, R6, RZ ;  /* 0x0000000605ff7210 */ /* 0x000fe20007f7e0ff */
[----:B------:R-:W-:-:S04]  /*8c60*/  IMAD.X R5, RZ, RZ, RZ, P1 ;  /* 0x000000ffff057224 */ /* 0x000fc800008e06ff */
[----:B------:R-:W-:-:S08]  /*8c70*/  IMAD.WIDE.U32.X R4, R23, UR11, R4, P3 ;  /* 0x0000000b17047c25 */ /* 0x000fd000098e0404 */
.L_x_171:
[----:B------:R-:W-:Y:S01]  /*8c80*/  ISETP.NE.AND P1, PT, R2, 0x1, PT ;  /* 0x000000010200780c */ /* 0x000fe20003f25270 */
[----:B------:R-:W-:Y:S01]  /*8c90*/  ULDC UR6, c[0x0][0x648] ;  /* 0x0001920000067ab9 */ /* 0x000fe20000000800 */
[----:B------:R-:W-:Y:S01]  /*8ca0*/  LOP3.LUT R20, R20, UR13, RZ, 0xc0, !PT ;  /* 0x0000000d14147c12 */ /* 0x000fe2000f8ec0ff */
[----:B------:R-:W-:Y:S01]  /*8cb0*/  IMAD.MOV R22, RZ, RZ, -R22 ;  /* 0x000000ffff167224 */ /* 0x000fe200078e0a16 */
[----:B------:R-:W-:Y:S01]  /*8cc0*/  SHF.R.U64 R5, R4, UR6, R5 ;  /* 0x0000000604057c19 */ /* 0x000fe20008001205 */
[----:B------:R-:W-:Y:S01]  /*8cd0*/  ULDC UR6, c[0x0][0x638] ;  /* 0x00018e0000067ab9 */ /* 0x000fe20000000800 */
[----:B------:R-:W-:Y:S01]  /*8ce0*/  LOP3.LUT R6, R9, UR4, RZ, 0xc0, !PT ;  /* 0x0000000409067c12 */ /* 0x000fe2000f8ec0ff */
[----:B------:R-:W-:Y:S02]  /*8cf0*/  ULDC UR7, c[0x0][0x610] ;  /* 0x0001840000077ab9 */ /* 0x000fe40000000800 */
[----:B------:R-:W-:Y:S02]  /*8d00*/  IMAD.MOV R4, RZ, RZ, -R5 ;  /* 0x000000ffff047224 */ /* 0x000fe400078e0a05 */
[----:B------:R-:W-:-:S02]  /*8d10*/  IMAD R20, R5, UR5, R20 ;  /* 0x0000000505147c24 */ /* 0x000fc4000f8e0214 */
[----:B0-----:R-:W-:Y:S02]  /*8d20*/  @P1 IMAD R15, R21, R22, R14 ;  /* 0x00000016150f1224 */ /* 0x001fe400078e020e */
[----:B------:R-:W-:Y:S01]  /*8d30*/  IMAD R19, R4, UR6, R19 ;  /* 0x0000000604137c24 */ /* 0x000fe2000f8e0213 */
[----:B------:R-:W-:Y:S01]  /*8d40*/  ULDC UR6, c[0x0][0x600] ;  /* 0x0001800000067ab9 */ /* 0x000fe20000000800 */
[----:B------:R-:W-:Y:S02]  /*8d50*/  IMAD R15, R20, UR7, R15 ;  /* 0x00000007140f7c24 */ /* 0x000fe4000f8e020f */
[----:B------:R-:W-:Y:S02]  /*8d60*/  IMAD R6, R19, UR6, R6 ;  /* 0x0000000613067c24 */ /* 0x000fe4000f8e0206 */
[----:B------:R-:W-:-:S03]  /*8d70*/  IMAD.MOV.U32 R4, RZ, RZ, 0x1 ;  /* 0x00000001ff047424 */ /* 0x000fc600078e00ff */
[----:B------:R-:W-:Y:S02]  /*8d80*/  SEL R20, R6, R15, !P1 ;  /* 0x0000000f06147207 */ /* 0x000fe40004800000 */
[----:B------:R-:W-:-:S07]  /*8d90*/  SEL R19, R15, R6, !P1 ;  /* 0x000000060f137207 */ /* 0x000fce0004800000 */
.L_x_169:
[----:B------:R-:W-:Y:S05]  /*8da0*/  BSYNC B1 ;  /* 0x0000000000017941 */ /* 0x000fea0003800000 */
.L_x_168:
[----:B------:R-:W-:-:S13]  /*8db0*/  LOP3.LUT P1, RZ, R4, 0xff, RZ, 0xc0, !PT ;  /* 0x000000ff04ff7812 */ /* 0x000fda000782c0ff */
[----:B------:R-:W-:Y:S05]  /*8dc0*/  @P1 BRA `(.L_x_172) ;  /* 0xfffffff4001c1947 */ /* 0x000fea000383ffff */
[----:B------:R-:W-:Y:S05]  /*8dd0*/  BSYNC B0 ;  /* 0x0000000000007941 */ /* 0x000fea0003800000 */
.L_x_160:
[----:B------:R-:W-:-:S03]  /*8de0*/  UMOV UR6, 0xffffffff ;  /* 0xffffffff00067882 */ /* 0x000fc60000000000 */
[----:B------:R-:W-:Y:S05]  /*8df0*/  BRA.DIV UR6, `(.L_x_173) ;  /* 0x0000000206f47947 */ /* 0x000fea000b800000 */
[----:B------:R-:W-:-:S13]  /*8e00*/  ELECT P6, URZ, PT ;  /* 0x00000000003f782f */ /* 0x000fda00038c0000 */
.L_x_186:
[----:B------:R-:W-:Y:S04]  /*8e10*/  BSSY B0, `(.L_x_174) ;  /* 0x0000022000007945 */ /* 0x000fe80003800000 */
[----:B------:R-:W-:Y:S05]  /*8e20*/  @!P6 BRA `(.L_x_175) ;  /* 0x000000000080e947 */ /* 0x000fea0003800000 */
[----:B------:R-:W-:-:S04]  /*8e30*/  LOP3.LUT R18, R18, 0x2, RZ, 0xfc, !PT ;  /* 0x0000000212127812 */ /* 0x000fc800078efcff */
[----:B------:R-:W-:-:S13]  /*8e40*/  ISETP.NE.AND P0, PT, R18, 0x3, PT ;  /* 0x000000031200780c */ /* 0x000fda0003f05270 */
[----:B------:R-:W-:Y:S05]  /*8e50*/  @!P0 BRA `(.L_x_176) ;  /* 0x0000000000048947 */ /* 0x000fea0003800000 */
[----:B------:R-:W-:Y:S01]  /*8e60*/  BPT.TRAP 0x1 ;  /* 0x000000040000795c */ /* 0x000fe20000300000 */
.L_x_176:
[----:B------:R-:W0:Y:S01]  /*8e70*/  S2R R3, SR_CgaCtaId ;  /* 0x0000000000037919 */ /* 0x000e220000008800 */
[----:B------:R-:W-:-:S04]  /*8e80*/  MOV R2, 0x400 ;  /* 0x0000040000027802 */ /* 0x000fc80000000f00 */
[----:B0-----:R-:W-:Y:S02]  /*8e90*/  LEA R3, R3, R2, 0x18 ;  /* 0x0000000203037211 */ /* 0x001fe400078ec0ff */
[----:B------:R-:W-:-:S03]  /*8ea0*/  SHF.L.U32 R2, R0, 0x1f, RZ ;  /* 0x0000001f00027819 */ /* 0x000fc600000006ff */
[----:B------:R-:W-:-:S04]  /*8eb0*/  VIADD R3, R3, 0x18 ;  /* 0x0000001803037836 */ /* 0x000fc80000000000 */
[C---:B------:R-:W-:Y:S02]  /*8ec0*/  IMAD R7, R12.reuse, 0x8, R3 ;  /* 0x000000080c077824 */ /* 0x040fe400078e0203 */
[----:B------:R-:W-:Y:S02]  /*8ed0*/  VIADD R12, R12, 0x1 ;  /* 0x000000010c0c7836 */ /* 0x000fe40000000000 */
[----:B------:R-:W0:Y:S03]  /*8ee0*/  SYNCS.PHASECHK.TRANS64.TRYWAIT P0, [R7+URZ], R2 ;  /* 0x00000002070075a7 */ /* 0x000e26000800017f */
[----:B------:R-:W-:-:S04]  /*8ef0*/  ISETP.NE.AND P1, PT, R12, 0x3, PT ;  /* 0x000000030c00780c */ /* 0x000fc80003f25270 */
[----:B------:R-:W-:Y:S02]  /*8f00*/  SEL R5, RZ, 0x1, P1 ;  /* 0x00000001ff057807 */ /* 0x000fe40000800000 */
[----:B------:R-:W-:Y:S02]  /*8f10*/  SEL R12, R12, RZ, P1 ;  /* 0x000000ff0c0c7207 */ /* 0x000fe40000800000 */
[----:B------:R-:W-:-:S03]  /*8f20*/  LOP3.LUT R5, R0, R5, RZ, 0x3c, !PT ;  /* 0x0000000500057212 */ /* 0x000fc600078e3cff */
[----:B------:R-:W-:Y:S01]  /*8f30*/  IMAD R9, R12, 0x8, R3 ;  /* 0x000000080c097824 */ /* 0x000fe200078e0203 */
[----:B------:R-:W-:Y:S01]  /*8f40*/  SHF.L.U32 R4, R5, 0x1f, RZ ;  /* 0x0000001f05047819 */ /* 0x000fe200000006ff */
[----:B0-----:R-:W-:Y:S06]  /*8f50*/  @!P0 BRA `(.L_x_177) ;  /* 0x0000000000bc8947 */ /* 0x001fec0003800000 */
.L_x_187:
[----:B------:R-:W1:Y:S01]  /*8f60*/  SYNCS.PHASECHK.TRANS64.TRYWAIT P0, [R9+URZ], R4 ;  /* 0x00000004090075a7 */ /* 0x000e62000800017f */
[----:B------:R-:W-:-:S05]  /*8f70*/  VIADD R0, R12, 0x1 ;  /* 0x000000010c007836 */ /* 0x000fca0000000000 */
[----:B------:R-:W-:-:S04]  /*8f80*/  ISETP.NE.AND P1, PT, R0, 0x3, PT ;  /* 0x000000030000780c */ /* 0x000fc80003f25270 */
[----:B0-----:R-:W-:Y:S02]  /*8f90*/  SEL R2, RZ, 0x1, P1 ;  /* 0x00000001ff027807 */ /* 0x001fe40000800000 */
[----:B------:R-:W-:Y:S02]  /*8fa0*/  SEL R0, R0, RZ, P1 ;  /* 0x000000ff00007207 */ /* 0x000fe40000800000 */
[----:B------:R-:W-:Y:S01]  /*8fb0*/  LOP3.LUT R2, R5, R2, RZ, 0x3c, !PT ;  /* 0x0000000205027212 */ /* 0x000fe200078e3cff */
[----:B-1----:R-:W-:Y:S06]  /*8fc0*/  @!P0 BRA `(.L_x_178) ;  /* 0x0000000000b48947 */ /* 0x002fec0003800000 */
.L_x_188:
[----:B------:R-:W-:Y:S01]  /*8fd0*/  IMAD R3, R0, 0x8, R3 ;  /* 0x0000000800037824 */ /* 0x000fe200078e0203 */
[----:B------:R-:W-:-:S07]  /*8fe0*/  SHF.L.U32 R0, R2, 0x1f, RZ ;  /* 0x0000001f02007819 */ /* 0x000fce00000006ff */
.L_x_179:
[----:B-1----:R1:W2:Y:S02]  /*8ff0*/  SYNCS.PHASECHK.TRANS64.TRYWAIT P0, [R3+URZ], R0 ;  /* 0x00000000030075a7 */ /* 0x0022a4000800017f */
[----:B--2---:R-:W-:Y:S05]  /*9000*/  @!P0 NANOSLEEP.SYNCS 0x989680 ;  /* 0x009896800000895d */ /* 0x004fea0003900000 */
[----:B------:R-:W2:Y:S02]  /*9010*/  @!P0 SYNCS.PHASECHK.TRANS64 P0, [R3+URZ], R0 ;  /* 0x00000000030085a7 */ /* 0x000ea4000800007f */
[----:B--2---:R-:W-:Y:S05]  /*9020*/  @!P0 BRA `(.L_x_179) ;  /* 0xfffffffc00f08947 */ /* 0x004fea000383ffff */
.L_x_175:
[----:B------:R-:W-:Y:S05]  /*9030*/  BSYNC B0 ;  /* 0x0000000000007941 */ /* 0x000fea0003800000 */
.L_x_174:
[----:B------:R-:W-:Y:S05]  /*9040*/  EXIT ;  /* 0x000000000000794d */ /* 0x000fea0003800000 */
.L_x_17:
[----:B-1----:R1:W2:Y:S02]  /*9050*/  SYNCS.PHASECHK.TRANS64.TRYWAIT P1, [R3+URZ], R0 ;  /* 0x00000000030075a7 */ /* 0x0022a4000802017f */
[----:B--2---:R-:W-:Y:S05]  /*9060*/  @!P1 NANOSLEEP.SYNCS 0x989680 ;  /* 0x009896800000995d */ /* 0x004fea0003900000 */
[----:B------:R-:W2:Y:S02]  /*9070*/  @!P1 SYNCS.PHASECHK.TRANS64 P1, [R3+URZ], R0 ;  /* 0x00000000030095a7 */ /* 0x000ea4000802007f */
[----:B--2---:R-:W-:Y:S05]  /*9080*/  @!P1 BRA `(.L_x_17) ;  /* 0xfffffffc00f09947 */ /* 0x004fea000383ffff */
[----:B------:R-:W-:Y:S05]  /*9090*/  BRA `(.L_x_16) ;  /* 0xffffff84000c7947 */ /* 0x000fea000383ffff */
.L_x_22:
[----:B-1----:R-:W-:-:S04]  /*90a0*/  IMAD.U32 R4, RZ, RZ, UR4 ;  /* 0x00000004ff047e24 */ /* 0x002fc8000f8e00ff */
[----:B------:R1:W2:Y:S03]  /*90b0*/  SYNCS.PHASECHK.TRANS64.TRYWAIT P1, [R4+URZ], R3 ;  /* 0x00000003040075a7 */ /* 0x0002a6000802017f */
[----:B--2---:R-:W-:Y:S05]  /*90c0*/  @!P1 NANOSLEEP.SYNCS 0x989680 ;  /* 0x009896800000995d */ /* 0x004fea0003900000 */
[----:B------:R-:W2:Y:S02]  /*90d0*/  @!P1 SYNCS.PHASECHK.TRANS64 P1, [R4+URZ], R3 ;  /* 0x00000003040095a7 */ /* 0x000ea4000802007f */
[----:B--2---:R-:W-:Y:S05]  /*90e0*/  @!P1 BRA `(.L_x_22) ;  /* 0xfffffffc00ec9947 */ /* 0x004fea000383ffff */
[----:B------:R-:W-:Y:S05]  /*90f0*/  BRA `(.L_x_21) ;  /* 0xffffff8c00107947 */ /* 0x000fea000383ffff */
.L_x_161:
[----:B------:R-:W-:Y:S01]  /*9100*/  BSSY B1, `(.L_x_180) ;  /* 0x0000006000017945 */ /* 0x000fe20003800000 */
[----:B------:R-:W-:-:S07]  /*9110*/  IMAD.MOV.U32 R15, RZ, RZ, -0x1 ;  /* 0xffffffffff0f7424 */ /* 0x000fce00078e00ff */
[----:B------:R-:W-:Y:S05]  /*9120*/  WARPSYNC.COLLECTIVE R15, `(.L_x_181) ;  /* 0x000000000f0c7348 */ /* 0x000fea0003c00000 */
[----:B------:R-:W-:Y:S02]  /*9130*/  ELECT P6, UR62, PT ;  /* 0x00000000003e782f */ /* 0x000fe400038c0000 */
[----:B------:R-:W-:Y:S01]  /*9140*/  MOV R14, UR62 ;  /* 0x0000003e000e7c02 */ /* 0x000fe20008000f00 */
[----:B------:R-:W-:Y:S10]  /*9150*/  ENDCOLLECTIVE ;  /* 0x000000000000791b */ /* 0x000ff40003800000 */
.L_x_181:
[----:B------:R-:W-:Y:S05]  /*9160*/  BSYNC B1 ;  /* 0x0000000000017941 */ /* 0x000fea0003800000 */
.L_x_180:
[----:B------:R-:W-:Y:S05]  /*9170*/  BRA `(.L_x_182) ;  /* 0xfffffff0003c7947 */ /* 0x000fea000383ffff */
.L_x_164:
[----:B0-----:R0:W1:Y:S02]  /*9180*/  SYNCS.PHASECHK.TRANS64.TRYWAIT P1, [R14+URZ+0x18], R7 ;  /* 0x000018070e0075a7 */ /* 0x001064000802017f */
[----:B-1----:R-:W-:Y:S05]  /*9190*/  @!P1 NANOSLEEP.SYNCS 0x989680 ;  /* 0x009896800000995d */ /* 0x002fea0003900000 */
[----:B------:R-:W1:Y:S02]  /*91a0*/  @!P1 SYNCS.PHASECHK.TRANS64 P1, [R14+URZ+0x18], R7 ;  /* 0x000018070e0095a7 */ /* 0x000e64000802007f */
[----:B-1----:R-:W-:Y:S05]  /*91b0*/  @!P1 BRA `(.L_x_164) ;  /* 0xfffffffc00f09947 */ /* 0x002fea000383ffff */
[----:B------:R-:W-:Y:S05]  /*91c0*/  BRA `(.L_x_183) ;  /* 0xfffffff000707947 */ /* 0x000fea000383ffff */
.L_x_173:
[----:B------:R-:W-:Y:S01]  /*91d0*/  BSSY B0, `(.L_x_184) ;  /* 0x0000006000007945 */ /* 0x000fe20003800000 */
[----:B------:R-:W-:-:S07]  /*91e0*/  IMAD.MOV.U32 R15, RZ, RZ, -0x1 ;  /* 0xffffffffff0f7424 */ /* 0x000fce00078e00ff */
[----:B------:R-:W-:Y:S05]  /*91f0*/  WARPSYNC.COLLECTIVE R15, `(.L_x_185) ;  /* 0x000000000f0c7348 */ /* 0x000fea0003c00000 */
[----:B------:R-:W-:Y:S02]  /*9200*/  ELECT P6, UR62, PT ;  /* 0x00000000003e782f */ /* 0x000fe400038c0000 */
[----:B------:R-:W-:Y:S01]  /*9210*/  MOV R14, UR62 ;  /* 0x0000003e000e7c02 */ /* 0x000fe20008000f00 */
[----:B------:R-:W-:Y:S10]  /*9220*/  ENDCOLLECTIVE ;  /* 0x000000000000791b */ /* 0x000ff40003800000 */
.L_x_185:
[----:B------:R-:W-:Y:S05]  /*9230*/  BSYNC B0 ;  /* 0x0000000000007941 */ /* 0x000fea0003800000 */
.L_x_184:
[----:B------:R-:W-:Y:S05]  /*9240*/  BRA `(.L_x_186) ;  /* 0xfffffff800f07947 */ /* 0x000fea000383ffff */
.L_x_177:
[----:B0-----:R0:W1:Y:S02]  /*9250*/  SYNCS.PHASECHK.TRANS64.TRYWAIT P0, [R7+URZ], R2 ;  /* 0x00000002070075a7 */ /* 0x001064000800017f */
[----:B-1----:R-:W-:Y:S05]  /*9260*/  @!P0 NANOSLEEP.SYNCS 0x989680 ;  /* 0x009896800000895d */ /* 0x002fea0003900000 */
[----:B------:R-:W1:Y:S02]  /*9270*/  @!P0 SYNCS.PHASECHK.TRANS64 P0, [R7+URZ], R2 ;  /* 0x00000002070085a7 */ /* 0x000e64000800007f */
[----:B-1----:R-:W-:Y:S05]  /*9280*/  @!P0 BRA `(.L_x_177) ;  /* 0xfffffffc00f08947 */ /* 0x002fea000383ffff */
[----:B------:R-:W-:Y:S05]  /*9290*/  BRA `(.L_x_187) ;  /* 0xfffffffc00307947 */ /* 0x000fea000383ffff */
.L_x_178:
[----:B0-----:R0:W1:Y:S02]  /*92a0*/  SYNCS.PHASECHK.TRANS64.TRYWAIT P0, [R9+URZ], R4 ;  /* 0x00000004090075a7 */ /* 0x001064000800017f */
[----:B-1----:R-:W-:Y:S05]  /*92b0*/  @!P0 NANOSLEEP.SYNCS 0x989680 ;  /* 0x009896800000895d */ /* 0x002fea0003900000 */
[----:B------:R-:W1:Y:S02]  /*92c0*/  @!P0 SYNCS.PHASECHK.TRANS64 P0, [R9+URZ], R4 ;  /* 0x00000004090085a7 */ /* 0x000e64000800007f */
[----:B-1----:R-:W-:Y:S05]  /*92d0*/  @!P0 BRA `(.L_x_178) ;  /* 0xfffffffc00f08947 */ /* 0x002fea000383ffff */
[----:B------:R-:W-:Y:S05]  /*92e0*/  BRA `(.L_x_188) ;  /* 0xfffffffc00387947 */ /* 0x000fea000383ffff */
.L_x_189:
[----:B------:R-:W-:-:S00]  /*92f0*/  BRA `(.L_x_189) ;  /* 0xfffffffc00fc7947 */ /* 0x000fc0000383ffff */
[----:B------:R-:W-:-:S00]  /*9300*/  NOP ;  /* 0x0000000000007918 */ /* 0x000fc00000000000 */
[----:B------:R-:W-:-:S00]  /*9310*/  NOP ;  /* 0x0000000000007918 */ /* 0x000fc00000000000 */
[----:B------:R-:W-:-:S00]  /*9320*/  NOP ;  /* 0x0000000000007918 */ /* 0x000fc00000000000 */
[----:B------:R-:W-:-:S00]  /*9330*/  NOP ;  /* 0x0000000000007918 */ /* 0x000fc00000000000 */
[----:B------:R-:W-:-:S00]  /*9340*/  NOP ;  /* 0x0000000000007918 */ /* 0x000fc00000000000 */
[----:B------:R-:W-:-:S00]  /*9350*/  NOP ;  /* 0x0000000000007918 */ /* 0x000fc00000000000 */
[----:B------:R-:W-:-:S00]  /*9360*/  NOP ;  /* 0x0000000000007918 */ /* 0x000fc00000000000 */
[----:B------:R-:W-:-:S00]  /*9370*/  NOP ;  /* 0x0000000000007918 */ /* 0x000fc00000000000 */
.L_x_190:


//--------------------- .nv.global.init           --------------------------
	.section	.nv.global.init,"aw",@progbits
.nv.global.init:
	.type		$str$22,@object
	.size		$str$22,($str$23 - $str$22)
$str$22:
        /*0000*/ 	.byte	0x6b, 0x5f, 0x74, 0x69, 0x6c, 0x65, 0x5f, 0x63, 0x6f, 0x75, 0x6e, 0x74, 0x20, 0x3e, 0x3d, 0x20
        /*0010*/ 	.byte	0x31, 0x00
	.type		$str$23,@object
	.size		$str$23,(__unnamed_1 - $str$23)
$str$23:
        /*0012*/ 	.byte	0x2f, 0x74, 0x6d, 0x70, 0x2f, 0x63, 0x75, 0x74, 0x6c, 0x61, 0x73, 0x73, 0x5f, 0x73, 0x77, 0x65
        /*0022*/ 	.byte	0x65, 0x70, 0x5f, 0x73, 0x72, 0x63, 0x2f, 0x69, 0x6e, 0x63, 0x6c, 0x75, 0x64, 0x65, 0x2f, 0x63
        /*0032*/ 	.byte	0x75, 0x74, 0x6c, 0x61, 0x73, 0x73, 0x2f, 0x67, 0x65, 0x6d, 0x6d, 0x2f, 0x63, 0x6f, 0x6c, 0x6c
        /*0042*/ 	.byte	0x65, 0x63, 0x74, 0x69, 0x76, 0x65, 0x2f, 0x73, 0x6d, 0x39, 0x30, 0x5f, 0x6d, 0x6d, 0x61, 0x5f
        /*0052*/ 	.byte	0x74, 0x6d, 0x61, 0x5f, 0x67, 0x6d, 0x6d, 0x61, 0x5f, 0x73, 0x73, 0x5f, 0x77, 0x61, 0x72, 0x70
        /*0062*/ 	.byte	0x73, 0x70, 0x65, 0x63, 0x69, 0x61, 0x6c, 0x69, 0x7a, 0x65, 0x64, 0x2e, 0x68, 0x70, 0x70, 0x00
	.type		__unnamed_1,@object
	.size		__unnamed_1,(.L_0 - __unnamed_1)
__unnamed_1:
        /*0072*/ 	.byte	0x76, 0x6f, 0x69, 0x64, 0x20, 0x63, 0x75, 0x74, 0x6c, 0x61, 0x73, 0x73, 0x3a, 0x3a, 0x67, 0x65
        /* <DEDUP_REMOVED lines=180> */
        /*0bc2*/ 	.byte	0x74, 0x79, 0x5d, 0x00
.L_0:


//--------------------- .nv.shared._ZN7cutlass13device_kernelINS_4gemm6kernel13GemmUniversalIN4cute5tupleIJiiiiEEENS1_10collective13CollectiveMmaINS1_34MainloopSm90TmaGmmaWarpSpecializedILi3ENS5_IJNS4_1CILi1EEESB_SB_EEENS1_35KernelTmaWarpSpecializedCooperativeEEENS5_IJNSA_ILi256EEENSA_ILi64EEENSA_ILi128EEEEEENS_10bfloat16_tENS5_IJlSB_lEEESJ_SK_NS4_8TiledMMAINS4_8MMA_AtomIJNS4_4SM904GMMA27MMA_64x64x16_F32BF16BF16_SSILNSO_5MajorE0ELSQ_0ELNSO_7ScaleInE1ELSR_1EEEEEENS4_6LayoutINS5_IJNSA_ILi2EEESB_SB_EEENS5_IJSB_NSA_ILi0EEESX_EEEEENS5_IJNS4_10UnderscoreES10_S10_EEEEENS4_13SM90_TMA_LOADENS4_14ComposedLayoutINS4_7SwizzleILi3ELi4ELi3EEENS4_18smem_ptr_flag_bitsILi16EEENSU_INS5_IJNSA_ILi8EEESG_EEENS5_IJSG_SB_EEEEEEEvNS4_8identityES13_S1D_vS1E_EENS_8epilogue10collective6detail29Sm90TmaWarpSpecializedAdapterINS1H_15DefaultEpilogueISJ_SK_SK_NS1G_6thread17LinearCombinationISJ_Li1EffLNS1L_9ScaleType4KindE0ELNS_15FloatRoundStyleE2ESJ_EENS1_15EpilogueDefaultEEEEEvvEEEEvNT_6ParamsE --------------------------
	.section	.nv.shared._ZN7cutlass13device_kernelINS_4gemm6kernel13GemmUniversalIN4cute5tupleIJiiiiEEENS1_10collective13CollectiveMmaINS1_34MainloopSm90TmaGmmaWarpSpecializedILi3ENS5_IJNS4_1CILi1EEESB_SB_EEENS1_35KernelTmaWarpSpecializedCooperativeEEENS5_IJNSA_ILi256EEENSA_ILi64EEENSA_ILi128EEEEEENS_10bfloat16_tENS5_IJlSB_lEEESJ_SK_NS4_8TiledMMAINS4_8MMA_AtomIJNS4_4SM904GMMA27MMA_64x64x16_F32BF16BF16_SSILNSO_5MajorE0ELSQ_0ELNSO_7ScaleInE1ELSR_1EEEEEENS4_6LayoutINS5_IJNSA_ILi2EEESB_SB_EEENS5_IJSB_NSA_ILi0EEESX_EEEEENS5_IJNS4_10UnderscoreES10_S10_EEEEENS4_13SM90_TMA_LOADENS4_14ComposedLayoutINS4_7SwizzleILi3ELi4ELi3EEENS4_18smem_ptr_flag_bitsILi16EEENSU_INS5_IJNSA_ILi8EEESG_EEENS5_IJSG_SB_EEEEEEEvNS4_8identityES13_S1D_vS1E_EENS_8epilogue10collective6detail29Sm90TmaWarpSpecializedAdapterINS1H_15DefaultEpilogueISJ_SK_SK_NS1G_6thread17LinearCombinationISJ_Li1EffLNS1L_9ScaleType4KindE0ELNS_15FloatRoundStyleE2ESJ_EENS1_15EpilogueDefaultEEEEEvvEEEEvNT_6ParamsE,"aw",@nobits
	.sectionflags	@""
	.align	16
	.zero		1024


//--------------------- .nv.shared.reserved.0     --------------------------
	.section	.nv.shared.reserved.0,"aw",@nobits
	.weak		__nv_reservedSMEM_offset_0_alias
	.size		__nv_reservedSMEM_offset_0_alias, 0, 0
	.other		__nv_reservedSMEM_offset_0_alias,@"STO_CUDA_RESERVED_SHARED STV_DEFAULT"
__nv_reservedSMEM_offset_0_alias:
	.zero		0


//--------------------- .nv.global                --------------------------
	.section	.nv.global,"aw",@nobits
.nv.global:
	.type		_ZN39_INTERNAL_fc7d5ba5_4_k_cu_22e54ae6_29064cute1_E,@object
	.size		_ZN39_INTERNAL_fc7d5ba5_4_k_cu_22e54ae6_29064cute1_E,(_ZN39_INTERNAL_fc7d5ba5_4_k_cu_22e54ae6_29064cuda3std3__45__cpo6cbeginE - _ZN39_INTERNAL_fc7d5ba5_4_k_cu_22e54ae6_29064cute1_E)
_ZN39_INTERNAL_fc7d5ba5_4_k_cu_22e54ae6_29064cute1_E:
	.zero		1
	.type		_ZN39_INTERNAL_fc7d5ba5_4_k_cu_22e54ae6_29064cuda3std3__45__cpo6cbeginE,@object
	.size		_ZN39_INTERNAL_fc7d5ba5_4_k_cu_22e54ae6_29064cuda3std3__45__cpo6cbeginE,(_ZN39_INTERNAL_fc7d5ba5_4_k_cu_22e54ae6_29064cuda3std3__48in_placeE - _ZN39_INTERNAL_fc7d5ba5_4_k_cu_22e54ae6_29064cuda3std3__45__cpo6cbeginE)
_ZN39_INTERNAL_fc7d5ba5_4_k_cu_22e54ae6_29064cuda3std3__45__cpo6cbeginE:
	.zero		1
	.type		_ZN39_INTERNAL_fc7d5ba5_4_k_cu_22e54ae6_29064cuda3std3__48in_placeE,@object
	.size		_ZN39_INTERNAL_fc7d5ba5_4_k_cu_22e54ae6_29064cuda3std3__48in_placeE,(_ZN39_INTERNAL_fc7d5ba5_4_k_cu_22e54ae6_29064cuda3std6ranges3__45__cpo9iter_moveE - _ZN39_INTERNAL_fc7d5ba5_4_k_cu_22e54ae6_29064cuda3std3__48in_placeE)
_ZN39_INTERNAL_fc7d5ba5_4_k_cu_22e54ae6_29064cuda3std3__48in_placeE:
	.zero		1
	.type		_ZN39_INTERNAL_fc7d5ba5_4_k_cu_22e54ae6_29064cuda3std6ranges3__45__cpo9iter_moveE,@object
	.size		_ZN39_INTERNAL_fc7d5ba5_4_k_cu_22e54ae6_29064cuda3std6ranges3__45__cpo9iter_moveE,(_ZN39_INTERNAL_fc7d5ba5_4_k_cu_22e54ae6_29064cuda3std3__45__cpo5beginE - _ZN39_INTERNAL_fc7d5ba5_4_k_cu_22e54ae6_29064cuda3std6ranges3__45__cpo9iter_moveE)
_ZN39_INTERNAL_fc7d5ba5_4_k_cu_22e54ae6_29064cuda3std6ranges3__45__cpo9iter_moveE:
	.zero		1
	.type		_ZN39_INTERNAL_fc7d5ba5_4_k_cu_22e54ae6_29064cuda3std3__45__cpo5beginE,@object
	.size		_ZN39_INTERNAL_fc7d5ba5_4_k_cu_22e54ae6_29064cuda3std3__45__cpo5beginE,(_ZN39_INTERNAL_fc7d5ba5_4_k_cu_22e54ae6_29064cuda3std3__441_GLOBAL__N__fc7d5ba5_4_k_cu_22e54ae6_29066ignoreE - _ZN39_INTERNAL_fc7d5ba5_4_k_cu_22e54ae6_29064cuda3std3__45__cpo5beginE)
_ZN39_INTERNAL_fc7d5ba5_4_k_cu_22e54ae6_29064cuda3std3__45__cpo5beginE:
	.zero		1
	.type		_ZN39_INTERNAL_fc7d5ba5_4_k_cu_22e54ae6_29064cuda3std3__441_GLOBAL__N__fc7d5ba5_4_k_cu_22e54ae6_29066ignoreE,@object
	.size		_ZN39_INTERNAL_fc7d5ba5_4_k_cu_22e54ae6_29064cuda3std3__441_GLOBAL__N__fc7d5ba5_4_k_cu_22e54ae6_29066ignoreE,(_ZN39_INTERNAL_fc7d5ba5_4_k_cu_22e54ae6_29064cute7productE - _ZN39_INTERNAL_fc7d5ba5_4_k_cu_22e54ae6_29064cuda3std3__441_GLOBAL__N__fc7d5ba5_4_k_cu_22e54ae6_29066ignoreE)
_ZN39_INTERNAL_fc7d5ba5_4_k_cu_22e54ae6_29064cuda3std3__441_GLOBAL__N__fc7d5ba5_4_k_cu_22e54ae6_29066ignoreE:
	.zero		1
	.type		_ZN39_INTERNAL_fc7d5ba5_4_k_cu_22e54ae6_29064cute7productE,@object
	.size		_ZN39_INTERNAL_fc7d5ba5_4_k_cu_22e54ae6_29064cute7productE,(_ZN39_INTERNAL_fc7d5ba5_4_k_cu_22e54ae6_29064cuda3std3__45__cpo3endE - _ZN39_INTERNAL_fc7d5ba5_4_k_cu_22e54ae6_29064cute7productE)
_ZN39_INTERNAL_fc7d5ba5_4_k_cu_22e54ae6_29064cute7productE:
	.zero		1
	.type		_ZN39_INTERNAL_fc7d5ba5_4_k_cu_22e54ae6_29064cuda3std3__45__cpo3endE,@object
	.size		_ZN39_INTERNAL_fc7d5ba5_4_k_cu_22e54ae6_29064cuda3std3__45__cpo3endE,(_ZN39_INTERNAL_fc7d5ba5_4_k_cu_22e54ae6_29064cuda3std3__419piecewise_constructE - _ZN39_INTERNAL_fc7d5ba5_4_k_cu_22e54ae6_29064cuda3std3__45__cpo3endE)
_ZN39_INTERNAL_fc7d5ba5_4_k_cu_22e54ae6_29064cuda3std3__45__cpo3endE:
	.zero		1
	.type		_ZN39_INTERNAL_fc7d5ba5_4_k_cu_22e54ae6_29064cuda3std3__419piecewise_constructE,@object
	.size		_ZN39_INTERNAL_fc7d5ba5_4_k_cu_22e54ae6_29064cuda3std3__419piecewise_constructE,(_ZN39_INTERNAL_fc7d5ba5_4_k_cu_22e54ae6_29064cuda3std3__45__cpo4cendE - _ZN39_INTERNAL_fc7d5ba5_4_k_cu_22e54ae6_29064cuda3std3__419piecewise_constructE)
_ZN39_INTERNAL_fc7d5ba5_4_k_cu_22e54ae6_29064cuda3std3__419piecewise_constructE:
	.zero		1
	.type		_ZN39_INTERNAL_fc7d5ba5_4_k_cu_22e54ae6_29064cuda3std3__45__cpo4cendE,@object
	.size		_ZN39_INTERNAL_fc7d5ba5_4_k_cu_22e54ae6_29064cuda3std3__45__cpo4cendE,(_ZN39_INTERNAL_fc7d5ba5_4_k_cu_22e54ae6_29064cuda3std6ranges3__45__cpo4swapE - _ZN39_INTERNAL_fc7d5ba5_4_k_cu_22e54ae6_29064cuda3std3__45__cpo4cendE)
_ZN39_INTERNAL_fc7d5ba5_4_k_cu_22e54ae6_29064cuda3std3__45__cpo4cendE:
	.zero		1
	.type		_ZN39_INTERNAL_fc7d5ba5_4_k_cu_22e54ae6_29064cuda3std6ranges3__45__cpo4swapE,@object
	.size		_ZN39_INTERNAL_fc7d5ba5_4_k_cu_22e54ae6_29064cuda3std6ranges3__45__cpo4swapE,(.L_8 - _ZN39_INTERNAL_fc7d5ba5_4_k_cu_22e54ae6_29064cuda3std6ranges3__45__cpo4swapE)
_ZN39_INTERNAL_fc7d5ba5_4_k_cu_22e54ae6_29064cuda3std6ranges3__45__cpo4swapE:
	.zero		1
.L_8:


//--------------------- .nv.constant0._ZN7cutlass13device_kernelINS_4gemm6kernel13GemmUniversalIN4cute5tupleIJiiiiEEENS1_10collective13CollectiveMmaINS1_34MainloopSm90TmaGmmaWarpSpecializedILi3ENS5_IJNS4_1CILi1EEESB_SB_EEENS1_35KernelTmaWarpSpecializedCooperativeEEENS5_IJNSA_ILi256EEENSA_ILi64EEENSA_ILi128EEEEEENS_10bfloat16_tENS5_IJlSB_lEEESJ_SK_NS4_8TiledMMAINS4_8MMA_AtomIJNS4_4SM904GMMA27MMA_64x64x16_F32BF16BF16_SSILNSO_5MajorE0ELSQ_0ELNSO_7ScaleInE1ELSR_1EEEEEENS4_6LayoutINS5_IJNSA_ILi2EEESB_SB_EEENS5_IJSB_NSA_ILi0EEESX_EEEEENS5_IJNS4_10UnderscoreES10_S10_EEEEENS4_13SM90_TMA_LOADENS4_14ComposedLayoutINS4_7SwizzleILi3ELi4ELi3EEENS4_18smem_ptr_flag_bitsILi16EEENSU_INS5_IJNSA_ILi8EEESG_EEENS5_IJSG_SB_EEEEEEEvNS4_8identityES13_S1D_vS1E_EENS_8epilogue10collective6detail29Sm90TmaWarpSpecializedAdapterINS1H_15DefaultEpilogueISJ_SK_SK_NS1G_6thread17LinearCombinationISJ_Li1EffLNS1L_9ScaleType4KindE0ELNS_15FloatRoundStyleE2ESJ_EENS1_15EpilogueDefaultEEEEEvvEEEEvNT_6ParamsE --------------------------
	.section	.nv.constant0._ZN7cutlass13device_kernelINS_4gemm6kernel13GemmUniversalIN4cute5tupleIJiiiiEEENS1_10collective13CollectiveMmaINS1_34MainloopSm90TmaGmmaWarpSpecializedILi3ENS5_IJNS4_1CILi1EEESB_SB_EEENS1_35KernelTmaWarpSpecializedCooperativeEEENS5_IJNSA_ILi256EEENSA_ILi64EEENSA_ILi128EEEEEENS_10bfloat16_tENS5_IJlSB_lEEESJ_SK_NS4_8TiledMMAINS4_8MMA_AtomIJNS4_4SM904GMMA27MMA_64x64x16_F32BF16BF16_SSILNSO_5MajorE0ELSQ_0ELNSO_7ScaleInE1ELSR_1EEEEEENS4_6LayoutINS5_IJNSA_ILi2EEESB_SB_EEENS5_IJSB_NSA_ILi0EEESX_EEEEENS5_IJNS4_10UnderscoreES10_S10_EEEEENS4_13SM90_TMA_LOADENS4_14ComposedLayoutINS4_7SwizzleILi3ELi4ELi3EEENS4_18smem_ptr_flag_bitsILi16EEENSU_INS5_IJNSA_ILi8EEESG_EEENS5_IJSG_SB_EEEEEEEvNS4_8identityES13_S1D_vS1E_EENS_8epilogue10collective6detail29Sm90TmaWarpSpecializedAdapterINS1H_15DefaultEpilogueISJ_SK_SK_NS1G_6thread17LinearCombinationISJ_Li1EffLNS1L_9ScaleType4KindE0ELNS_15FloatRoundStyleE2ESJ_EENS1_15EpilogueDefaultEEEEEvvEEEEvNT_6ParamsE,"a",@progbits
	.sectionflags	@""
	.align	4
.nv.constant0._ZN7cutlass13device_kernelINS_4gemm6kernel13GemmUniversalIN4cute5tupleIJiiiiEEENS1_10collective13CollectiveMmaINS1_34MainloopSm90TmaGmmaWarpSpecializedILi3ENS5_IJNS4_1CILi1EEESB_SB_EEENS1_35KernelTmaWarpSpecializedCooperativeEEENS5_IJNSA_ILi256EEENSA_ILi64EEENSA_ILi128EEEEEENS_10bfloat16_tENS5_IJlSB_lEEESJ_SK_NS4_8TiledMMAINS4_8MMA_AtomIJNS4_4SM904GMMA27MMA_64x64x16_F32BF16BF16_SSILNSO_5MajorE0ELSQ_0ELNSO_7ScaleInE1ELSR_1EEEEEENS4_6LayoutINS5_IJNSA_ILi2EEESB_SB_EEENS5_IJSB_NSA_ILi0EEESX_EEEEENS5_IJNS4_10UnderscoreES10_S10_EEEEENS4_13SM90_TMA_LOADENS4_14ComposedLayoutINS4_7SwizzleILi3ELi4ELi3EEENS4_18smem_ptr_flag_bitsILi16EEENSU_INS5_IJNSA_ILi8EEESG_EEENS5_IJSG_SB_EEEEEEEvNS4_8identityES13_S1D_vS1E_EENS_8epilogue10collective6detail29Sm90TmaWarpSpecializedAdapterINS1H_15DefaultEpilogueISJ_SK_SK_NS1G_6thread17LinearCombinationISJ_Li1EffLNS1L_9ScaleType4KindE0ELNS_15FloatRoundStyleE2ESJ_EENS1_15EpilogueDefaultEEEEEvvEEEEvNT_6ParamsE:
	.zero		1664


//--------------------- SYMBOLS --------------------------

	.type		.nv.reservedSmem.offset0,@object
	.size		.nv.reservedSmem.offset0,0x4
	.type		__assertfail,@function
